	.target	sm_100a

	.elftype	@"ET_EXEC"


//--------------------- .note.nv.tkinfo           --------------------------
	.section	.note.nv.tkinfo,"",@"SHT_NOTE"
	.sectionflags	@"SHF_NOTE_NV_TKINFO"
	.tkinfo
        /*0018*/ 	.word	0x00000002
        /*0030*/ 	.string	""
        /*0030*/ 	.string	"ptxas"
        /*0030*/ 	.string	"Cuda compilation tools, release 13.0, V13.0.88"
        /*0030*/ 	.string	"Build cuda_13.0.r13.0/compiler.36424714_0"
        /*0030*/ 	.string	"-arch sm_100a -m 64 "



//--------------------- .note.nv.cuinfo           --------------------------
	.section	.note.nv.cuinfo,"",@"SHT_NOTE"
	.sectionflags	@"SHF_NOTE_NV_CUINFO"
        /*0018*/ 	.short	0x0002
        /*001a*/ 	.short	0x0064
        /*001c*/ 	.short	0x0082
	.zero		2


//--------------------- .nv.info                  --------------------------
	.section	.nv.info,"",@"SHT_CUDA_INFO"
	.align	4


	//----- nvinfo : EIATTR_REGCOUNT
	.align		4
        /*0000*/ 	.byte	0x04, 0x2f
        /*0002*/ 	.short	(.L_19 - .L_18)
	.align		4
.L_18:
        /*0004*/ 	.word	index@(_ZN7cutlass13device_kernelINS_4gemm6kernel13GemmUniversalIN4cute5tupleIJiiiiEEENS1_10collective13CollectiveMmaINS1_35MainloopSm100TmaUmmaWarpSpecializedILi9ELi2ELi4ENS5_IJNS4_1CILi2EEENSA_ILi1EEESC_EEEEENS5_IJNSA_ILi256EEENSA_ILi64EEENSA_ILi32EEEEEENS_10tfloat32_tENS5_IJlSC_lEEESJ_SK_NS4_8TiledMMAINS4_8MMA_AtomIJNS4_23SM100_MMA_TF32_2x1SM_SSISJ_SJ_fLi256ELi64ELNS4_4UMMA5MajorE0ELSP_0ELNSO_7ScaleInE0ELSQ_0EEEEEENS4_6LayoutINS5_IJSC_SC_SC_EEENS5_IJNSA_ILi0EEESV_SV_EEEEENS5_IJNS4_10UnderscoreESY_SY_EEEEENS4_18SM100_TMA_2SM_LOADENS4_14ComposedLayoutINS4_7SwizzleILi3ELi4ELi3EEENS4_18smem_ptr_flag_bitsILi32EEENST_INS5_IJNSA_ILi8EEESH_EEENS5_IJSH_SC_EEEEEEEvNS4_8identityES11_S1B_vS1C_EENS_8epilogue10collective18CollectiveEpilogueINS1E_23Sm100TmaWarpSpecializedILi4ELi2ELi16ELb1ELb0EEEJNS5_IJNSA_ILi128EEESG_SH_EEENS5_IJNST_IS1J_SC_EENST_INSA_ILi16EEESC_EEEEESJ_SK_SJ_SK_NS1E_6fusion15FusionCallbacksIS1I_NS1P_17LinearCombinationISJ_fSJ_fLNS_15FloatRoundStyleE2EEES1K_S1O_JEEENS4_5SM1004TMEM4LOAD26SM100_TMEM_LOAD_32dp32b16xENS4_13SM90_TMA_LOADENS12_INS13_ILi2ELi4ELi3EEES16_NST_INS5_IJS17_S1M_EEENS5_IJS1M_SC_EEEEEEENS4_39AutoVectorizingCopyWithAssumedAlignmentILi128EEENS4_14SM90_TMA_STOREES24_S26_S26_EEEvvEEEEvNT_6ParamsE)
        /*0008*/ 	.word	0x00000060


	//----- nvinfo : EIATTR_FRAME_SIZE
	.align		4
.L_19:
        /*000c*/ 	.byte	0x04, 0x11
        /*000e*/ 	.short	(.L_21 - .L_20)
	.align		4
.L_20:
        /*0010*/ 	.word	index@($__internal_2_$__cuda_sm10x_tcgen05_guardrail_trap_unallocated_columns_being_dealloced)
        /*0014*/ 	.word	0x00000000


	//----- nvinfo : EIATTR_FRAME_SIZE
	.align		4
.L_21:
        /*0018*/ 	.byte	0x04, 0x11
        /*001a*/ 	.short	(.L_23 - .L_22)
	.align		4
.L_22:
        /*001c*/ 	.word	index@($__internal_1_$__cuda_sm10x_tcgen05_guardrail_trap_phase_invalid_during_alloc)
        /*0020*/ 	.word	0x00000000


	//----- nvinfo : EIATTR_FRAME_SIZE
	.align		4
.L_23:
        /*0024*/ 	.byte	0x04, 0x11
        /*0026*/ 	.short	(.L_25 - .L_24)
	.align		4
.L_24:
        /*0028*/ 	.word	index@($__internal_0_$__cuda_sm10x_tcgen05_guardrail_trap_col_being_dealloced_not_returned_by_alloc)
        /*002c*/ 	.word	0x00000000


	//----- nvinfo : EIATTR_FRAME_SIZE
	.align		4
.L_25:
        /*0030*/ 	.byte	0x04, 0x11
        /*0032*/ 	.short	(.L_27 - .L_26)
	.align		4
.L_26:
        /*0034*/ 	.word	index@(_ZN7cutlass13device_kernelINS_4gemm6kernel13GemmUniversalIN4cute5tupleIJiiiiEEENS1_10collective13CollectiveMmaINS1_35MainloopSm100TmaUmmaWarpSpecializedILi9ELi2ELi4ENS5_IJNS4_1CILi2EEENSA_ILi1EEESC_EEEEENS5_IJNSA_ILi256EEENSA_ILi64EEENSA_ILi32EEEEEENS_10tfloat32_tENS5_IJlSC_lEEESJ_SK_NS4_8TiledMMAINS4_8MMA_AtomIJNS4_23SM100_MMA_TF32_2x1SM_SSISJ_SJ_fLi256ELi64ELNS4_4UMMA5MajorE0ELSP_0ELNSO_7ScaleInE0ELSQ_0EEEEEENS4_6LayoutINS5_IJSC_SC_SC_EEENS5_IJNSA_ILi0EEESV_SV_EEEEENS5_IJNS4_10UnderscoreESY_SY_EEEEENS4_18SM100_TMA_2SM_LOADENS4_14ComposedLayoutINS4_7SwizzleILi3ELi4ELi3EEENS4_18smem_ptr_flag_bitsILi32EEENST_INS5_IJNSA_ILi8EEESH_EEENS5_IJSH_SC_EEEEEEEvNS4_8identityES11_S1B_vS1C_EENS_8epilogue10collective18CollectiveEpilogueINS1E_23Sm100TmaWarpSpecializedILi4ELi2ELi16ELb1ELb0EEEJNS5_IJNSA_ILi128EEESG_SH_EEENS5_IJNST_IS1J_SC_EENST_INSA_ILi16EEESC_EEEEESJ_SK_SJ_SK_NS1E_6fusion15FusionCallbacksIS1I_NS1P_17LinearCombinationISJ_fSJ_fLNS_15FloatRoundStyleE2EEES1K_S1O_JEEENS4_5SM1004TMEM4LOAD26SM100_TMEM_LOAD_32dp32b16xENS4_13SM90_TMA_LOADENS12_INS13_ILi2ELi4ELi3EEES16_NST_INS5_IJS17_S1M_EEENS5_IJS1M_SC_EEEEEEENS4_39AutoVectorizingCopyWithAssumedAlignmentILi128EEENS4_14SM90_TMA_STOREES24_S26_S26_EEEvvEEEEvNT_6ParamsE)
        /*0038*/ 	.word	0x00000000


	//----- nvinfo : EIATTR_MIN_STACK_SIZE
	.align		4
.L_27:
        /*003c*/ 	.byte	0x04, 0x12
        /*003e*/ 	.short	(.L_29 - .L_28)
	.align		4
.L_28:
        /*0040*/ 	.word	index@(_ZN7cutlass13device_kernelINS_4gemm6kernel13GemmUniversalIN4cute5tupleIJiiiiEEENS1_10collective13CollectiveMmaINS1_35MainloopSm100TmaUmmaWarpSpecializedILi9ELi2ELi4ENS5_IJNS4_1CILi2EEENSA_ILi1EEESC_EEEEENS5_IJNSA_ILi256EEENSA_ILi64EEENSA_ILi32EEEEEENS_10tfloat32_tENS5_IJlSC_lEEESJ_SK_NS4_8TiledMMAINS4_8MMA_AtomIJNS4_23SM100_MMA_TF32_2x1SM_SSISJ_SJ_fLi256ELi64ELNS4_4UMMA5MajorE0ELSP_0ELNSO_7ScaleInE0ELSQ_0EEEEEENS4_6LayoutINS5_IJSC_SC_SC_EEENS5_IJNSA_ILi0EEESV_SV_EEEEENS5_IJNS4_10UnderscoreESY_SY_EEEEENS4_18SM100_TMA_2SM_LOADENS4_14ComposedLayoutINS4_7SwizzleILi3ELi4ELi3EEENS4_18smem_ptr_flag_bitsILi32EEENST_INS5_IJNSA_ILi8EEESH_EEENS5_IJSH_SC_EEEEEEEvNS4_8identityES11_S1B_vS1C_EENS_8epilogue10collective18CollectiveEpilogueINS1E_23Sm100TmaWarpSpecializedILi4ELi2ELi16ELb1ELb0EEEJNS5_IJNSA_ILi128EEESG_SH_EEENS5_IJNST_IS1J_SC_EENST_INSA_ILi16EEESC_EEEEESJ_SK_SJ_SK_NS1E_6fusion15FusionCallbacksIS1I_NS1P_17LinearCombinationISJ_fSJ_fLNS_15FloatRoundStyleE2EEES1K_S1O_JEEENS4_5SM1004TMEM4LOAD26SM100_TMEM_LOAD_32dp32b16xENS4_13SM90_TMA_LOADENS12_INS13_ILi2ELi4ELi3EEES16_NST_INS5_IJS17_S1M_EEENS5_IJS1M_SC_EEEEEEENS4_39AutoVectorizingCopyWithAssumedAlignmentILi128EEENS4_14SM90_TMA_STOREES24_S26_S26_EEEvvEEEEvNT_6ParamsE)
        /*0044*/ 	.word	0x00000000
.L_29:


//--------------------- .nv.compat                --------------------------
	.section	.nv.compat,"",@"SHT_CUDA_COMPAT_INFO"
	.align	4
        /*0000*/ 	.byte	0x02, 0x09, 0x01, 0x00, 0x02, 0x02, 0x02, 0x00, 0x02, 0x05, 0x05, 0x00, 0x03, 0x07, 0x01, 0x01
        /*0010*/ 	.byte	0x02, 0x03, 0x01, 0x00, 0x02, 0x06, 0x01, 0x00, 0x04, 0x0b, 0x08, 0x00, 0x09, 0x00, 0x00, 0x00
        /*0020*/ 	.byte	0x00, 0x00, 0x00, 0x00


//--------------------- .nv.info._ZN7cutlass13device_kernelINS_4gemm6kernel13GemmUniversalIN4cute5tupleIJiiiiEEENS1_10collective13CollectiveMmaINS1_35MainloopSm100TmaUmmaWarpSpecializedILi9ELi2ELi4ENS5_IJNS4_1CILi2EEENSA_ILi1EEESC_EEEEENS5_IJNSA_ILi256EEENSA_ILi64EEENSA_ILi32EEEEEENS_10tfloat32_tENS5_IJlSC_lEEESJ_SK_NS4_8TiledMMAINS4_8MMA_AtomIJNS4_23SM100_MMA_TF32_2x1SM_SSISJ_SJ_fLi256ELi64ELNS4_4UMMA5MajorE0ELSP_0ELNSO_7ScaleInE0ELSQ_0EEEEEENS4_6LayoutINS5_IJSC_SC_SC_EEENS5_IJNSA_ILi0EEESV_SV_EEEEENS5_IJNS4_10UnderscoreESY_SY_EEEEENS4_18SM100_TMA_2SM_LOADENS4_14ComposedLayoutINS4_7SwizzleILi3ELi4ELi3EEENS4_18smem_ptr_flag_bitsILi32EEENST_INS5_IJNSA_ILi8EEESH_EEENS5_IJSH_SC_EEEEEEEvNS4_8identityES11_S1B_vS1C_EENS_8epilogue10collective18CollectiveEpilogueINS1E_23Sm100TmaWarpSpecializedILi4ELi2ELi16ELb1ELb0EEEJNS5_IJNSA_ILi128EEESG_SH_EEENS5_IJNST_IS1J_SC_EENST_INSA_ILi16EEESC_EEEEESJ_SK_SJ_SK_NS1E_6fusion15FusionCallbacksIS1I_NS1P_17LinearCombinationISJ_fSJ_fLNS_15FloatRoundStyleE2EEES1K_S1O_JEEENS4_5SM1004TMEM4LOAD26SM100_TMEM_LOAD_32dp32b16xENS4_13SM90_TMA_LOADENS12_INS13_ILi2ELi4ELi3EEES16_NST_INS5_IJS17_S1M_EEENS5_IJS1M_SC_EEEEEEENS4_39AutoVectorizingCopyWithAssumedAlignmentILi128EEENS4_14SM90_TMA_STOREES24_S26_S26_EEEvvEEEEvNT_6ParamsE --------------------------
	.section	.nv.info._ZN7cutlass13device_kernelINS_4gemm6kernel13GemmUniversalIN4cute5tupleIJiiiiEEENS1_10collective13CollectiveMmaINS1_35MainloopSm100TmaUmmaWarpSpecializedILi9ELi2ELi4ENS5_IJNS4_1CILi2EEENSA_ILi1EEESC_EEEEENS5_IJNSA_ILi256EEENSA_ILi64EEENSA_ILi32EEEEEENS_10tfloat32_tENS5_IJlSC_lEEESJ_SK_NS4_8TiledMMAINS4_8MMA_AtomIJNS4_23SM100_MMA_TF32_2x1SM_SSISJ_SJ_fLi256ELi64ELNS4_4UMMA5MajorE0ELSP_0ELNSO_7ScaleInE0ELSQ_0EEEEEENS4_6LayoutINS5_IJSC_SC_SC_EEENS5_IJNSA_ILi0EEESV_SV_EEEEENS5_IJNS4_10UnderscoreESY_SY_EEEEENS4_18SM100_TMA_2SM_LOADENS4_14ComposedLayoutINS4_7SwizzleILi3ELi4ELi3EEENS4_18smem_ptr_flag_bitsILi32EEENST_INS5_IJNSA_ILi8EEESH_EEENS5_IJSH_SC_EEEEEEEvNS4_8identityES11_S1B_vS1C_EENS_8epilogue10collective18CollectiveEpilogueINS1E_23Sm100TmaWarpSpecializedILi4ELi2ELi16ELb1ELb0EEEJNS5_IJNSA_ILi128EEESG_SH_EEENS5_IJNST_IS1J_SC_EENST_INSA_ILi16EEESC_EEEEESJ_SK_SJ_SK_NS1E_6fusion15FusionCallbacksIS1I_NS1P_17LinearCombinationISJ_fSJ_fLNS_15FloatRoundStyleE2EEES1K_S1O_JEEENS4_5SM1004TMEM4LOAD26SM100_TMEM_LOAD_32dp32b16xENS4_13SM90_TMA_LOADENS12_INS13_ILi2ELi4ELi3EEES16_NST_INS5_IJS17_S1M_EEENS5_IJS1M_SC_EEEEEEENS4_39AutoVectorizingCopyWithAssumedAlignmentILi128EEENS4_14SM90_TMA_STOREES24_S26_S26_EEEvvEEEEvNT_6ParamsE,"",@"SHT_CUDA_INFO"
	.sectionflags	@""
	.align	4


	//----- nvinfo : EIATTR_CUDA_API_VERSION
	.align		4
        /*0000*/ 	.byte	0x04, 0x37
        /*0002*/ 	.short	(.L_31 - .L_30)
.L_30:
        /*0004*/ 	.word	0x00000082


	//----- nvinfo : EIATTR_KPARAM_INFO
	.align		4
.L_31:
        /*0008*/ 	.byte	0x04, 0x17
        /*000a*/ 	.short	(.L_33 - .L_32)
.L_32:
        /*000c*/ 	.word	0x00000000
        /*0010*/ 	.short	0x0000
        /*0012*/ 	.short	0x0000
        /*0014*/ 	.byte	0x00, 0xf0, 0x01, 0x20


	//----- nvinfo : EIATTR_AT_ENTRY_FRAGMENTS
	.align		4
.L_33:
        /*0018*/ 	.byte	0x04, 0x4f
        /*001a*/ 	.short	(.L_35 - .L_34)


	//   ....[0]....
.L_34:
        /*001c*/ 	.word	0x00000007


	//----- nvinfo : EIATTR_RESERVED_SMEM_USED
	.align		4
.L_35:
        /*0020*/ 	.byte	0x01, 0x41
	.zero		2


	//----- nvinfo : EIATTR_SPARSE_MMA_MASK
	.align		4
        /*0024*/ 	.byte	0x03, 0x50
        /*0026*/ 	.short	0x0000


	//----- nvinfo : EIATTR_TCGEN05_2CTA_USED
	.align		4
        /*0028*/ 	.byte	0x01, 0x52
	.zero		2


	//----- nvinfo : EIATTR_MAXREG_COUNT
	.align		4
        /*002c*/ 	.byte	0x03, 0x1b
        /*002e*/ 	.short	0x00ff


	//----- nvinfo : EIATTR_NUM_BARRIERS
	.align		4
        /*0030*/ 	.byte	0x02, 0x4c
        /*0032*/ 	.byte	0x07
	.zero		1


	//----- nvinfo : EIATTR_EXTERNS
	.align		4
        /*0034*/ 	.byte	0x04, 0x0f
        /*0036*/ 	.short	(.L_37 - .L_36)


	//   ....[0]....
	.align		4
.L_36:
        /*0038*/ 	.word	index@(__assertfail)


	//----- nvinfo : EIATTR_MERCURY_ISA_VERSION
	.align		4
.L_37:
        /*003c*/ 	.byte	0x03, 0x5f
        /*003e*/ 	.short	0x0101


	//----- nvinfo : EIATTR_INT_WARP_WIDE_INSTR_OFFSETS
	.align		4
        /*0040*/ 	.byte	0x04, 0x31
        /*0042*/ 	.short	(.L_39 - .L_38)


	//   ....[0]....
.L_38:
        /*0044*/ 	.word	0x00000de0


	//   ....[1]....
        /*0048*/ 	.word	0x00000e80


	//   ....[2]....
        /*004c*/ 	.word	0x000021f0


	//   ....[3]....
        /*0050*/ 	.word	0x000043a0


	//   ....[4]....
        /*0054*/ 	.word	0x000043c0


	//   ....[5]....
        /*0058*/ 	.word	0x000043f0


	//   ....[6]....
        /*005c*/ 	.word	0x00004d30


	//   ....[7]....
        /*0060*/ 	.word	0x00004da0


	//   ....[8]....
        /*0064*/ 	.word	0x00004e80


	//   ....[9]....
        /*0068*/ 	.word	0x00004f00


	//   ....[10]....
        /*006c*/ 	.word	0x00005010


	//   ....[11]....
        /*0070*/ 	.word	0x000050a0


	//   ....[12]....
        /*0074*/ 	.word	0x00005280


	//   ....[13]....
        /*0078*/ 	.word	0x000053e0


	//----- nvinfo : EIATTR_COOP_GROUP_MASK_REGIDS
	.align		4
.L_39:
        /*007c*/ 	.byte	0x04, 0x29
        /*007e*/ 	.short	(.L_41 - .L_40)


	//   ....[0]....
.L_40:
        /*0080*/ 	.word	0xffffffff


	//   ....[1]....
        /*0084*/ 	.word	0xffffffff


	//   ....[2]....
        /*0088*/ 	.word	0xffffffff


	//   ....[3]....
        /*008c*/ 	.word	0xffffffff


	//   ....[4]....
        /*0090*/ 	.word	0xffffffff


	//   ....[5]....
        /*0094*/ 	.word	0xffffffff


	//   ....[6]....
        /*0098*/ 	.word	0xffffffff


	//   ....[7]....
        /*009c*/ 	.word	0xffffffff


	//   ....[8]....
        /*00a0*/ 	.word	0xffffffff


	//   ....[9]....
        /*00a4*/ 	.word	0xffffffff


	//   ....[10]....
        /*00a8*/ 	.word	0xffffffff


	//   ....[11]....
        /*00ac*/ 	.word	0xffffffff


	//   ....[12]....
        /*00b0*/ 	.word	0xffffffff


	//   ....[13]....
        /*00b4*/ 	.word	0xffffffff


	//----- nvinfo : EIATTR_COOP_GROUP_INSTR_OFFSETS
	.align		4
.L_41:
        /*00b8*/ 	.byte	0x04, 0x28
        /*00ba*/ 	.short	(.L_43 - .L_42)


	//   ....[0]....
.L_42:
        /*00bc*/ 	.word	0x000000c0


	//   ....[1]....
        /*00c0*/ 	.word	0x00000500


	//   ....[2]....
        /*00c4*/ 	.word	0x00000750


	//   ....[3]....
        /*00c8*/ 	.word	0x000008e0


	//   ....[4]....
        /*00cc*/ 	.word	0x000009d0


	//   ....[5]....
        /*00d0*/ 	.word	0x00000b30


	//   ....[6]....
        /*00d4*/ 	.word	0x00000cc0


	//   ....[7]....
        /*00d8*/ 	.word	0x00000f00


	//   ....[8]....
        /*00dc*/ 	.word	0x000020d0


	//   ....[9]....
        /*00e0*/ 	.word	0x00003180


	//   ....[10]....
        /*00e4*/ 	.word	0x00003650


	//   ....[11]....
        /*00e8*/ 	.word	0x00003680


	//   ....[12]....
        /*00ec*/ 	.word	0x000042a0


	//   ....[13]....
        /*00f0*/ 	.word	0x000044b0


	//----- nvinfo : EIATTR_VRC_CTA_INIT_COUNT
	.align		4
.L_43:
        /*00f4*/ 	.byte	0x02, 0x4a
        /*00f6*/ 	.byte	0x80
	.zero		1


	//----- nvinfo : EIATTR_SYSCALL_OFFSETS
	.align		4
        /*00f8*/ 	.byte	0x04, 0x46
        /*00fa*/ 	.short	(.L_45 - .L_44)


	//   ....[0]....
.L_44:
        /*00fc*/ 	.word	0x00005e60


	//   ....[1]....
        /*0100*/ 	.word	0x00005f50


	//   ....[2]....
        /*0104*/ 	.word	0x000066c0


	//   ....[3]....
        /*0108*/ 	.word	0x00007040


	//   ....[4]....
        /*010c*/ 	.word	0x00007990


	//   ....[5]....
        /*0110*/ 	.word	0x000082e0


	//----- nvinfo : EIATTR_MBARRIER_INSTR_OFFSETS
	.align		4
.L_45:
        /*0114*/ 	.byte	0x04, 0x39
        /*0116*/ 	.short	(.L_47 - .L_46)


	//   ....[0]....
.L_46:
        /*0118*/ 	.word	0x00000610
        /*011c*/ 	.word	0x000000ff
        /*0120*/ 	.word	0x00000000
        /*0124*/ 	.short	0x0100
        /*0126*/ 	.byte	0x08
	.zero		1


	//   ....[1]....
        /*0128*/ 	.word	0x00000620
        /*012c*/ 	.word	0x000000ff
        /*0130*/ 	.word	0x00000048
        /*0134*/ 	.short	0x0100
        /*0136*/ 	.byte	0x08
	.zero		1


	//   ....[2]....
        /*0138*/ 	.word	0x00000630
        /*013c*/ 	.word	0x000000ff
        /*0140*/ 	.word	0x00000008
        /*0144*/ 	.short	0x0100
        /*0146*/ 	.byte	0x08
	.zero		1


	//   ....[3]....
        /*0148*/ 	.word	0x00000640
        /*014c*/ 	.word	0x000000ff
        /*0150*/ 	.word	0x00000050
        /*0154*/ 	.short	0x0100
        /*0156*/ 	.byte	0x08
	.zero		1


	//   ....[4]....
        /*0158*/ 	.word	0x00000650
        /*015c*/ 	.word	0x000000ff
        /*0160*/ 	.word	0x00000010
        /*0164*/ 	.short	0x0100
        /*0166*/ 	.byte	0x08
	.zero		1


	//   ....[5]....
        /*0168*/ 	.word	0x00000660
        /*016c*/ 	.word	0x000000ff
        /*0170*/ 	.word	0x00000058
        /*0174*/ 	.short	0x0100
        /*0176*/ 	.byte	0x08
	.zero		1


	//   ....[6]....
        /*0178*/ 	.word	0x00000670
        /*017c*/ 	.word	0x000000ff
        /*0180*/ 	.word	0x00000018
        /*0184*/ 	.short	0x0100
        /*0186*/ 	.byte	0x08
	.zero		1


	//   ....[7]....
        /*0188*/ 	.word	0x00000680
        /*018c*/ 	.word	0x000000ff
        /*0190*/ 	.word	0x00000060
        /*0194*/ 	.short	0x0100
        /*0196*/ 	.byte	0x08
	.zero		1


	//   ....[8]....
        /*0198*/ 	.word	0x00000690
        /*019c*/ 	.word	0x000000ff
        /*01a0*/ 	.word	0x00000020
        /*01a4*/ 	.short	0x0100
        /*01a6*/ 	.byte	0x08
	.zero		1


	//   ....[9]....
        /*01a8*/ 	.word	0x000006a0
        /*01ac*/ 	.word	0x000000ff
        /*01b0*/ 	.word	0x00000068
        /*01b4*/ 	.short	0x0100
        /*01b6*/ 	.byte	0x08
	.zero		1


	//   ....[10]....
        /*01b8*/ 	.word	0x000006b0
        /*01bc*/ 	.word	0x000000ff
        /*01c0*/ 	.word	0x00000028
        /*01c4*/ 	.short	0x0100
        /*01c6*/ 	.byte	0x08
	.zero		1


	//   ....[11]....
        /*01c8*/ 	.word	0x000006c0
        /*01cc*/ 	.word	0x000000ff
        /*01d0*/ 	.word	0x00000070
        /*01d4*/ 	.short	0x0100
        /*01d6*/ 	.byte	0x08
	.zero		1


	//   ....[12]....
        /*01d8*/ 	.word	0x000006d0
        /*01dc*/ 	.word	0x000000ff
        /*01e0*/ 	.word	0x00000030
        /*01e4*/ 	.short	0x0100
        /*01e6*/ 	.byte	0x08
	.zero		1


	//   ....[13]....
        /*01e8*/ 	.word	0x000006e0
        /*01ec*/ 	.word	0x000000ff
        /*01f0*/ 	.word	0x00000078
        /*01f4*/ 	.short	0x0100
        /*01f6*/ 	.byte	0x08
	.zero		1


	//   ....[14]....
        /*01f8*/ 	.word	0x000006f0
        /*01fc*/ 	.word	0x000000ff
        /*0200*/ 	.word	0x00000038
        /*0204*/ 	.short	0x0100
        /*0206*/ 	.byte	0x08
	.zero		1


	//   ....[15]....
        /*0208*/ 	.word	0x00000700
        /*020c*/ 	.word	0x000000ff
        /*0210*/ 	.word	0x00000080
        /*0214*/ 	.short	0x0100
        /*0216*/ 	.byte	0x08
	.zero		1


	//   ....[16]....
        /*0218*/ 	.word	0x00000710
        /*021c*/ 	.word	0x000000ff
        /*0220*/ 	.word	0x00000040
        /*0224*/ 	.short	0x0100
        /*0226*/ 	.byte	0x08
	.zero		1


	//   ....[17]....
        /*0228*/ 	.word	0x00000720
        /*022c*/ 	.word	0x000000ff
        /*0230*/ 	.word	0x00000088
        /*0234*/ 	.short	0x0100
        /*0236*/ 	.byte	0x08
	.zero		1


	//   ....[18]....
        /*0238*/ 	.word	0x00000850
        /*023c*/ 	.word	0x000000ff
        /*0240*/ 	.word	0x00000090
        /*0244*/ 	.short	0x0100
        /*0246*/ 	.byte	0x09
	.zero		1


	//   ....[19]....
        /*0248*/ 	.word	0x00000860
        /*024c*/ 	.word	0x000000ff
        /*0250*/ 	.word	0x000000b0
        /*0254*/ 	.short	0x0100
        /*0256*/ 	.byte	0x09
	.zero		1


	//   ....[20]....
        /*0258*/ 	.word	0x00000870
        /*025c*/ 	.word	0x000000ff
        /*0260*/ 	.word	0x00000098
        /*0264*/ 	.short	0x0100
        /*0266*/ 	.byte	0x09
	.zero		1


	//   ....[21]....
        /*0268*/ 	.word	0x00000880
        /*026c*/ 	.word	0x000000ff
        /*0270*/ 	.word	0x000000b8
        /*0274*/ 	.short	0x0100
        /*0276*/ 	.byte	0x09
	.zero		1


	//   ....[22]....
        /*0278*/ 	.word	0x00000890
        /*027c*/ 	.word	0x000000ff
        /*0280*/ 	.word	0x000000a0
        /*0284*/ 	.short	0x0100
        /*0286*/ 	.byte	0x09
	.zero		1


	//   ....[23]....
        /*0288*/ 	.word	0x000008a0
        /*028c*/ 	.word	0x000000ff
        /*0290*/ 	.word	0x000000c0
        /*0294*/ 	.short	0x0100
        /*0296*/ 	.byte	0x09
	.zero		1


	//   ....[24]....
        /*0298*/ 	.word	0x000008b0
        /*029c*/ 	.word	0x000000ff
        /*02a0*/ 	.word	0x000000a8
        /*02a4*/ 	.short	0x0100
        /*02a6*/ 	.byte	0x09
	.zero		1


	//   ....[25]....
        /*02a8*/ 	.word	0x000008c0
        /*02ac*/ 	.word	0x000000ff
        /*02b0*/ 	.word	0x000000c8
        /*02b4*/ 	.short	0x0100
        /*02b6*/ 	.byte	0x09
	.zero		1


	//   ....[26]....
        /*02b8*/ 	.word	0x000009a0
        /*02bc*/ 	.word	0x000000ff
        /*02c0*/ 	.word	0x000000d0
        /*02c4*/ 	.short	0x0100
        /*02c6*/ 	.byte	0x08
	.zero		1


	//   ....[27]....
        /*02c8*/ 	.word	0x000009b0
        /*02cc*/ 	.word	0x000000ff
        /*02d0*/ 	.word	0x000000d8
        /*02d4*/ 	.short	0x0100
        /*02d6*/ 	.byte	0x08
	.zero		1


	//   ....[28]....
        /*02d8*/ 	.word	0x00000ae0
        /*02dc*/ 	.word	0x000000ff
        /*02e0*/ 	.word	0x000000e0
        /*02e4*/ 	.short	0x0100
        /*02e6*/ 	.byte	0x08
	.zero		1


	//   ....[29]....
        /*02e8*/ 	.word	0x00000af0
        /*02ec*/ 	.word	0x000000ff
        /*02f0*/ 	.word	0x000000f0
        /*02f4*/ 	.short	0x0100
        /*02f6*/ 	.byte	0x08
	.zero		1


	//   ....[30]....
        /*02f8*/ 	.word	0x00000b00
        /*02fc*/ 	.word	0x000000ff
        /*0300*/ 	.word	0x000000e8
        /*0304*/ 	.short	0x0100
        /*0306*/ 	.byte	0x08
	.zero		1


	//   ....[31]....
        /*0308*/ 	.word	0x00000b10
        /*030c*/ 	.word	0x000000ff
        /*0310*/ 	.word	0x000000f8
        /*0314*/ 	.short	0x0100
        /*0316*/ 	.byte	0x08
	.zero		1


	//   ....[32]....
        /*0318*/ 	.word	0x00000c30
        /*031c*/ 	.word	0x000000ff
        /*0320*/ 	.word	0x00000100
        /*0324*/ 	.short	0x0100
        /*0326*/ 	.byte	0x09
	.zero		1


	//   ....[33]....
        /*0328*/ 	.word	0x00000c40
        /*032c*/ 	.word	0x000000ff
        /*0330*/ 	.word	0x00000120
        /*0334*/ 	.short	0x0100
        /*0336*/ 	.byte	0x09
	.zero		1


	//   ....[34]....
        /*0338*/ 	.word	0x00000c50
        /*033c*/ 	.word	0x000000ff
        /*0340*/ 	.word	0x00000108
        /*0344*/ 	.short	0x0100
        /*0346*/ 	.byte	0x09
	.zero		1


	//   ....[35]....
        /*0348*/ 	.word	0x00000c60
        /*034c*/ 	.word	0x000000ff
        /*0350*/ 	.word	0x00000128
        /*0354*/ 	.short	0x0100
        /*0356*/ 	.byte	0x09
	.zero		1


	//   ....[36]....
        /*0358*/ 	.word	0x00000c70
        /*035c*/ 	.word	0x000000ff
        /*0360*/ 	.word	0x00000110
        /*0364*/ 	.short	0x0100
        /*0366*/ 	.byte	0x09
	.zero		1


	//   ....[37]....
        /*0368*/ 	.word	0x00000c80
        /*036c*/ 	.word	0x000000ff
        /*0370*/ 	.word	0x00000130
        /*0374*/ 	.short	0x0100
        /*0376*/ 	.byte	0x09
	.zero		1


	//   ....[38]....
        /*0378*/ 	.word	0x00000c90
        /*037c*/ 	.word	0x000000ff
        /*0380*/ 	.word	0x00000118
        /*0384*/ 	.short	0x0100
        /*0386*/ 	.byte	0x09
	.zero		1


	//   ....[39]....
        /*0388*/ 	.word	0x00000ca0
        /*038c*/ 	.word	0x000000ff
        /*0390*/ 	.word	0x00000138
        /*0394*/ 	.short	0x0100
        /*0396*/ 	.byte	0x09
	.zero		1


	//   ....[40]....
        /*0398*/ 	.word	0x00000d90
        /*039c*/ 	.word	0x000000ff
        /*03a0*/ 	.word	0x00000140
        /*03a4*/ 	.short	0x0100
        /*03a6*/ 	.byte	0x08
	.zero		1


	//   ....[41]....
        /*03a8*/ 	.word	0x00000da0
        /*03ac*/ 	.word	0x000000ff
        /*03b0*/ 	.word	0x00000150
        /*03b4*/ 	.short	0x0100
        /*03b6*/ 	.byte	0x08
	.zero		1


	//   ....[42]....
        /*03b8*/ 	.word	0x00000db0
        /*03bc*/ 	.word	0x000000ff
        /*03c0*/ 	.word	0x00000148
        /*03c4*/ 	.short	0x0100
        /*03c6*/ 	.byte	0x08
	.zero		1


	//   ....[43]....
        /*03c8*/ 	.word	0x00000dc0
        /*03cc*/ 	.word	0x000000ff
        /*03d0*/ 	.word	0x00000158
        /*03d4*/ 	.short	0x0100
        /*03d6*/ 	.byte	0x08
	.zero		1


	//   ....[44]....
        /*03d8*/ 	.word	0x00000eb0
        /*03dc*/ 	.word	0x000000ff
        /*03e0*/ 	.word	0x00000160
        /*03e4*/ 	.short	0x0100
        /*03e6*/ 	.byte	0x07
	.zero		1


	//   ....[45]....
        /*03e8*/ 	.word	0x000018d0
        /*03ec*/ 	.word	0x00000003
        /*03f0*/ 	.word	0x00000150
        /*03f4*/ 	.short	0x010a
        /*03f6*/ 	.byte	0xff
	.zero		1


	//   ....[46]....
        /*03f8*/ 	.word	0x00001900
        /*03fc*/ 	.word	0x00000003
        /*0400*/ 	.word	0x00000140
        /*0404*/ 	.short	0x0101
        /*0406*/ 	.byte	0xff
	.zero		1


	//   ....[47]....
        /*0408*/ 	.word	0x00001a00
        /*040c*/ 	.word	0x000000ff
        /*0410*/ 	.word	0x00000048
        /*0414*/ 	.short	0x010a
        /*0416*/ 	.byte	0x08
	.zero		1


	//   ....[48]....
        /*0418*/ 	.word	0x00001ad0
        /*041c*/ 	.word	0x000000ff
        /*0420*/ 	.word	0x00000048
        /*0424*/ 	.short	0x010a
        /*0426*/ 	.byte	0x21
	.zero		1


	//   ....[49]....
        /*0428*/ 	.word	0x00001c80
        /*042c*/ 	.word	0x000000ff
        /*0430*/ 	.word	0x00000048
        /*0434*/ 	.short	0x010a
        /*0436*/ 	.byte	0x08
	.zero		1


	//   ....[50]....
        /*0438*/ 	.word	0x00001d80
        /*043c*/ 	.word	0x000000ff
        /*0440*/ 	.word	0x000000d8
        /*0444*/ 	.short	0x0101
        /*0446*/ 	.byte	0x06
	.zero		1


	//   ....[51]....
        /*0448*/ 	.word	0x00001da0
        /*044c*/ 	.word	0x000000ff
        /*0450*/ 	.word	0x00000048
        /*0454*/ 	.short	0x010a
        /*0456*/ 	.byte	0x08
	.zero		1


	//   ....[52]....
        /*0458*/ 	.word	0x00001e20
        /*045c*/ 	.word	0x000000ff
        /*0460*/ 	.word	0x00000048
        /*0464*/ 	.short	0x010a
        /*0466*/ 	.byte	0x11
	.zero		1


	//   ....[53]....
        /*0468*/ 	.word	0x00001fb0
        /*046c*/ 	.word	0x000000ff
        /*0470*/ 	.word	0x00000048
        /*0474*/ 	.short	0x010a
        /*0476*/ 	.byte	0x08
	.zero		1


	//   ....[54]....
        /*0478*/ 	.word	0x00002100
        /*047c*/ 	.word	0x00000002
        /*0480*/ 	.word	0x000000e0
        /*0484*/ 	.short	0x010a
        /*0486*/ 	.byte	0xff
	.zero		1


	//   ....[55]....
        /*0488*/ 	.word	0x000021c0
        /*048c*/ 	.word	0x00000002
        /*0490*/ 	.word	0x00000000
        /*0494*/ 	.short	0x0101
        /*0496*/ 	.byte	0xff
	.zero		1


	//   ....[56]....
        /*0498*/ 	.word	0x00002720
        /*049c*/ 	.word	0x000000ff
        /*04a0*/ 	.word	0x00000000
        /*04a4*/ 	.short	0x010a
        /*04a6*/ 	.byte	0x04
	.zero		1


	//   ....[57]....
        /*04a8*/ 	.word	0x000027b0
        /*04ac*/ 	.word	0x000000ff
        /*04b0*/ 	.word	0x00000000
        /*04b4*/ 	.short	0x010a
        /*04b6*/ 	.byte	0x04
	.zero		1


	//   ....[58]....
        /*04b8*/ 	.word	0x00002840
        /*04bc*/ 	.word	0x000000ff
        /*04c0*/ 	.word	0x00000000
        /*04c4*/ 	.short	0x010a
        /*04c6*/ 	.byte	0x04
	.zero		1


	//   ....[59]....
        /*04c8*/ 	.word	0x000028d0
        /*04cc*/ 	.word	0x000000ff
        /*04d0*/ 	.word	0x00000000
        /*04d4*/ 	.short	0x010a
        /*04d6*/ 	.byte	0x04
	.zero		1


	//   ....[60]....
        /*04d8*/ 	.word	0x00002960
        /*04dc*/ 	.word	0x000000ff
        /*04e0*/ 	.word	0x00000000
        /*04e4*/ 	.short	0x010a
        /*04e6*/ 	.byte	0x04
	.zero		1


	//   ....[61]....
        /*04e8*/ 	.word	0x000029f0
        /*04ec*/ 	.word	0x000000ff
        /*04f0*/ 	.word	0x00000000
        /*04f4*/ 	.short	0x010a
        /*04f6*/ 	.byte	0x04
	.zero		1


	//   ....[62]....
        /*04f8*/ 	.word	0x00002a80
        /*04fc*/ 	.word	0x000000ff
        /*0500*/ 	.word	0x00000000
        /*0504*/ 	.short	0x010a
        /*0506*/ 	.byte	0x04
	.zero		1


	//   ....[63]....
        /*0508*/ 	.word	0x00002b10
        /*050c*/ 	.word	0x000000ff
        /*0510*/ 	.word	0x00000000
        /*0514*/ 	.short	0x010a
        /*0516*/ 	.byte	0x04
	.zero		1


	//   ....[64]....
        /*0518*/ 	.word	0x00002bb0
        /*051c*/ 	.word	0x00000000
        /*0520*/ 	.word	0x00000000
        /*0524*/ 	.short	0x010a
        /*0526*/ 	.byte	0xff
	.zero		1


	//   ....[65]....
        /*0528*/ 	.word	0x00002ce0
        /*052c*/ 	.word	0x00000000
        /*0530*/ 	.word	0x00000140
        /*0534*/ 	.short	0x010a
        /*0536*/ 	.byte	0xff
	.zero		1


	//   ....[66]....
        /*0538*/ 	.word	0x00002d50
        /*053c*/ 	.word	0x00000004
        /*0540*/ 	.word	0x00000000
        /*0544*/ 	.short	0x0101
        /*0546*/ 	.byte	0xff
	.zero		1


	//   ....[67]....
        /*0548*/ 	.word	0x00002d70
        /*054c*/ 	.word	0x000000ff
        /*0550*/ 	.word	0x000000f0
        /*0554*/ 	.short	0x010a
        /*0556*/ 	.byte	0x05
	.zero		1


	//   ....[68]....
        /*0558*/ 	.word	0x00002e90
        /*055c*/ 	.word	0x00000000
        /*0560*/ 	.word	0x000000e0
        /*0564*/ 	.short	0x010a
        /*0566*/ 	.byte	0xff
	.zero		1


	//   ....[69]....
        /*0568*/ 	.word	0x00002f90
        /*056c*/ 	.word	0x00000000
        /*0570*/ 	.word	0x00000000
        /*0574*/ 	.short	0x0101
        /*0576*/ 	.byte	0xff
	.zero		1


	//   ....[70]....
        /*0578*/ 	.word	0x00003020
        /*057c*/ 	.word	0x000000ff
        /*0580*/ 	.word	0x000000f0
        /*0584*/ 	.short	0x0106
        /*0586*/ 	.byte	0x05
	.zero		1


	//   ....[71]....
        /*0588*/ 	.word	0x00003040
        /*058c*/ 	.word	0x000000ff
        /*0590*/ 	.word	0x000000f0
        /*0594*/ 	.short	0x010a
        /*0596*/ 	.byte	0x05
	.zero		1


	//   ....[72]....
        /*0598*/ 	.word	0x000030d0
        /*059c*/ 	.word	0x000000ff
        /*05a0*/ 	.word	0x000000f0
        /*05a4*/ 	.short	0x0106
        /*05a6*/ 	.byte	0x04
	.zero		1


	//   ....[73]....
        /*05a8*/ 	.word	0x00003110
        /*05ac*/ 	.word	0x00000000
        /*05b0*/ 	.word	0x000000f0
        /*05b4*/ 	.short	0x010a
        /*05b6*/ 	.byte	0xff
	.zero		1


	//   ....[74]....
        /*05b8*/ 	.word	0x00003350
        /*05bc*/ 	.word	0x000000ff
        /*05c0*/ 	.word	0x00000008
        /*05c4*/ 	.short	0x010a
        /*05c6*/ 	.byte	0x06
	.zero		1


	//   ....[75]....
        /*05c8*/ 	.word	0x00003370
        /*05cc*/ 	.word	0x000000ff
        /*05d0*/ 	.word	0x00000008
        /*05d4*/ 	.short	0x010a
        /*05d6*/ 	.byte	0x06
	.zero		1


	//   ....[76]....
        /*05d8*/ 	.word	0x00003500
        /*05dc*/ 	.word	0x000000ff
        /*05e0*/ 	.word	0x00000008
        /*05e4*/ 	.short	0x010a
        /*05e6*/ 	.byte	0x06
	.zero		1


	//   ....[77]....
        /*05e8*/ 	.word	0x00003520
        /*05ec*/ 	.word	0x000000ff
        /*05f0*/ 	.word	0x00000008
        /*05f4*/ 	.short	0x010a
        /*05f6*/ 	.byte	0x06
	.zero		1


	//   ....[78]....
        /*05f8*/ 	.word	0x000035e0
        /*05fc*/ 	.word	0x000000ff
        /*0600*/ 	.word	0x00000000
        /*0604*/ 	.short	0x0101
        /*0606*/ 	.byte	0x07
	.zero		1


	//   ....[79]....
        /*0608*/ 	.word	0x00003920
        /*060c*/ 	.word	0x00000000
        /*0610*/ 	.word	0x000000e0
        /*0614*/ 	.short	0x010a
        /*0616*/ 	.byte	0xff
	.zero		1


	//   ....[80]....
        /*0618*/ 	.word	0x000039e0
        /*061c*/ 	.word	0x00000000
        /*0620*/ 	.word	0x00000000
        /*0624*/ 	.short	0x0101
        /*0626*/ 	.byte	0xff
	.zero		1


	//   ....[81]....
        /*0628*/ 	.word	0x00003aa0
        /*062c*/ 	.word	0x000000ff
        /*0630*/ 	.word	0x00000000
        /*0634*/ 	.short	0x010a
        /*0636*/ 	.byte	0x08
	.zero		1


	//   ....[82]....
        /*0638*/ 	.word	0x00003ab0
        /*063c*/ 	.word	0x000000ff
        /*0640*/ 	.word	0x00000120
        /*0644*/ 	.short	0x010a
        /*0646*/ 	.byte	0x09
	.zero		1


	//   ....[83]....
        /*0648*/ 	.word	0x00003b60
        /*064c*/ 	.word	0x000000ff
        /*0650*/ 	.word	0x00000000
        /*0654*/ 	.short	0x010a
        /*0656*/ 	.byte	0x08
	.zero		1


	//   ....[84]....
        /*0658*/ 	.word	0x00003c90
        /*065c*/ 	.word	0x000000ff
        /*0660*/ 	.word	0x00000000
        /*0664*/ 	.short	0x010a
        /*0666*/ 	.byte	0x1e
	.zero		1


	//   ....[85]....
        /*0668*/ 	.word	0x00003f90
        /*066c*/ 	.word	0x000000ff
        /*0670*/ 	.word	0x00000000
        /*0674*/ 	.short	0x010a
        /*0676*/ 	.byte	0x08
	.zero		1


	//   ....[86]....
        /*0678*/ 	.word	0x00004020
        /*067c*/ 	.word	0x000000ff
        /*0680*/ 	.word	0x00000000
        /*0684*/ 	.short	0x010a
        /*0686*/ 	.byte	0x08
	.zero		1


	//   ....[87]....
        /*0688*/ 	.word	0x000040b0
        /*068c*/ 	.word	0x000000ff
        /*0690*/ 	.word	0x00000000
        /*0694*/ 	.short	0x010a
        /*0696*/ 	.byte	0x08
	.zero		1


	//   ....[88]....
        /*0698*/ 	.word	0x00004150
        /*069c*/ 	.word	0x00000000
        /*06a0*/ 	.word	0x00000000
        /*06a4*/ 	.short	0x010a
        /*06a6*/ 	.byte	0xff
	.zero		1


	//   ....[89]....
        /*06a8*/ 	.word	0x00004190
        /*06ac*/ 	.word	0x00000000
        /*06b0*/ 	.word	0x00000000
        /*06b4*/ 	.short	0x010a
        /*06b6*/ 	.byte	0xff
	.zero		1


	//   ....[90]....
        /*06b8*/ 	.word	0x00004200
        /*06bc*/ 	.word	0x000000ff
        /*06c0*/ 	.word	0x00000000
        /*06c4*/ 	.short	0x0101
        /*06c6*/ 	.byte	0x05
	.zero		1


	//   ....[91]....
        /*06c8*/ 	.word	0x00004240
        /*06cc*/ 	.word	0x000000ff
        /*06d0*/ 	.word	0x00000160
        /*06d4*/ 	.short	0x010a
        /*06d6*/ 	.byte	0x07
	.zero		1


	//   ....[92]....
        /*06d8*/ 	.word	0x00004290
        /*06dc*/ 	.word	0x000000ff
        /*06e0*/ 	.word	0x00000000
        /*06e4*/ 	.short	0x0101
        /*06e6*/ 	.byte	0x05
	.zero		1


	//   ....[93]....
        /*06e8*/ 	.word	0x000046e0
        /*06ec*/ 	.word	0x00000000
        /*06f0*/ 	.word	0x000000e0
        /*06f4*/ 	.short	0x010a
        /*06f6*/ 	.byte	0xff
	.zero		1


	//   ....[94]....
        /*06f8*/ 	.word	0x000047a0
        /*06fc*/ 	.word	0x00000000
        /*0700*/ 	.word	0x00000000
        /*0704*/ 	.short	0x0101
        /*0706*/ 	.byte	0xff
	.zero		1


	//   ....[95]....
        /*0708*/ 	.word	0x00004ac0
        /*070c*/ 	.word	0x000000ff
        /*0710*/ 	.word	0x000000d8
        /*0714*/ 	.short	0x010a
        /*0716*/ 	.byte	0x07
	.zero		1


	//   ....[96]....
        /*0718*/ 	.word	0x00004cb0
        /*071c*/ 	.word	0x000000ff
        /*0720*/ 	.word	0x000000b0
        /*0724*/ 	.short	0x010a
        /*0726*/ 	.byte	0x07
	.zero		1


	//   ....[97]....
        /*0728*/ 	.word	0x00004e20
        /*072c*/ 	.word	0x000000ff
        /*0730*/ 	.word	0x00000090
        /*0734*/ 	.short	0x010b
        /*0736*/ 	.byte	0x07
	.zero		1


	//   ....[98]....
        /*0738*/ 	.word	0x00004e30
        /*073c*/ 	.word	0x000000ff
        /*0740*/ 	.word	0x00000000
        /*0744*/ 	.short	0x0101
        /*0746*/ 	.byte	0x08
	.zero		1


	//   ....[99]....
        /*0748*/ 	.word	0x00004e50
        /*074c*/ 	.word	0x000000ff
        /*0750*/ 	.word	0x000000b8
        /*0754*/ 	.short	0x010a
        /*0756*/ 	.byte	0x07
	.zero		1


	//   ....[100]....
        /*0758*/ 	.word	0x00004fb0
        /*075c*/ 	.word	0x000000ff
        /*0760*/ 	.word	0x00000098
        /*0764*/ 	.short	0x010b
        /*0766*/ 	.byte	0x07
	.zero		1


	//   ....[101]....
        /*0768*/ 	.word	0x00004fc0
        /*076c*/ 	.word	0x000000ff
        /*0770*/ 	.word	0x00000000
        /*0774*/ 	.short	0x0101
        /*0776*/ 	.byte	0x08
	.zero		1


	//   ....[102]....
        /*0778*/ 	.word	0x00004fd0
        /*077c*/ 	.word	0x000000ff
        /*0780*/ 	.word	0x000000c0
        /*0784*/ 	.short	0x010a
        /*0786*/ 	.byte	0x07
	.zero		1


	//   ....[103]....
        /*0788*/ 	.word	0x00005170
        /*078c*/ 	.word	0x000000ff
        /*0790*/ 	.word	0x000000a0
        /*0794*/ 	.short	0x010b
        /*0796*/ 	.byte	0x07
	.zero		1


	//   ....[104]....
        /*0798*/ 	.word	0x000051e0
        /*079c*/ 	.word	0x000000ff
        /*07a0*/ 	.word	0x00000000
        /*07a4*/ 	.short	0x0101
        /*07a6*/ 	.byte	0x08
	.zero		1


	//   ....[105]....
        /*07a8*/ 	.word	0x00005210
        /*07ac*/ 	.word	0x000000ff
        /*07b0*/ 	.word	0x000000c8
        /*07b4*/ 	.short	0x010a
        /*07b6*/ 	.byte	0x07
	.zero		1


	//   ....[106]....
        /*07b8*/ 	.word	0x00005420
        /*07bc*/ 	.word	0x000000ff
        /*07c0*/ 	.word	0x000000a8
        /*07c4*/ 	.short	0x010b
        /*07c6*/ 	.byte	0x07
	.zero		1


	//   ....[107]....
        /*07c8*/ 	.word	0x00005440
        /*07cc*/ 	.word	0x000000ff
        /*07d0*/ 	.word	0x00000000
        /*07d4*/ 	.short	0x0101
        /*07d6*/ 	.byte	0x0d
	.zero		1


	//   ....[108]....
        /*07d8*/ 	.word	0x00005470
        /*07dc*/ 	.word	0x000000ff
        /*07e0*/ 	.word	0x000000b0
        /*07e4*/ 	.short	0x010a
        /*07e6*/ 	.byte	0x07
	.zero		1


	//   ....[109]....
        /*07e8*/ 	.word	0x00005490
        /*07ec*/ 	.word	0x000000ff
        /*07f0*/ 	.word	0x000000b8
        /*07f4*/ 	.short	0x010a
        /*07f6*/ 	.byte	0x07
	.zero		1


	//   ....[110]....
        /*07f8*/ 	.word	0x000054b0
        /*07fc*/ 	.word	0x000000ff
        /*0800*/ 	.word	0x000000c0
        /*0804*/ 	.short	0x010a
        /*0806*/ 	.byte	0x07
	.zero		1


	//   ....[111]....
        /*0808*/ 	.word	0x000054f0
        /*080c*/ 	.word	0x00000000
        /*0810*/ 	.word	0x000000c8
        /*0814*/ 	.short	0x010a
        /*0816*/ 	.byte	0xff
	.zero		1


	//   ....[112]....
        /*0818*/ 	.word	0x00005820
        /*081c*/ 	.word	0x00000000
        /*0820*/ 	.word	0x000000e0
        /*0824*/ 	.short	0x010a
        /*0826*/ 	.byte	0xff
	.zero		1


	//   ....[113]....
        /*0828*/ 	.word	0x00005930
        /*082c*/ 	.word	0x00000000
        /*0830*/ 	.word	0x00000000
        /*0834*/ 	.short	0x0101
        /*0836*/ 	.byte	0xff
	.zero		1


	//   ....[114]....
        /*0838*/ 	.word	0x00006380
        /*083c*/ 	.word	0x000000ff
        /*0840*/ 	.word	0x00000090
        /*0844*/ 	.short	0x010a
        /*0846*/ 	.byte	0x30
	.zero		1


	//   ....[115]....
        /*0848*/ 	.word	0x000063c0
        /*084c*/ 	.word	0x00000058
        /*0850*/ 	.word	0x00000100
        /*0854*/ 	.short	0x010a
        /*0856*/ 	.byte	0xff
	.zero		1


	//   ....[116]....
        /*0858*/ 	.word	0x000064b0
        /*085c*/ 	.word	0x000000ff
        /*0860*/ 	.word	0x00000090
        /*0864*/ 	.short	0x010a
        /*0866*/ 	.byte	0x30
	.zero		1


	//   ....[117]....
        /*0868*/ 	.word	0x000065a0
        /*086c*/ 	.word	0x00000058
        /*0870*/ 	.word	0x00000100
        /*0874*/ 	.short	0x010a
        /*0876*/ 	.byte	0xff
	.zero		1


	//   ....[118]....
        /*0878*/ 	.word	0x00006d70
        /*087c*/ 	.word	0x00000000
        /*0880*/ 	.word	0x00000000
        /*0884*/ 	.short	0x0101
        /*0886*/ 	.byte	0xff
	.zero		1


	//   ....[119]....
        /*0888*/ 	.word	0x00006d80
        /*088c*/ 	.word	0x00000003
        /*0890*/ 	.word	0x00000090
        /*0894*/ 	.short	0x010a
        /*0896*/ 	.byte	0xff
	.zero		1


	//   ....[120]....
        /*0898*/ 	.word	0x00006e60
        /*089c*/ 	.word	0x00000003
        /*08a0*/ 	.word	0x00000090
        /*08a4*/ 	.short	0x010a
        /*08a6*/ 	.byte	0xff
	.zero		1


	//   ....[121]....
        /*08a8*/ 	.word	0x000076c0
        /*08ac*/ 	.word	0x0000005b
        /*08b0*/ 	.word	0x00000000
        /*08b4*/ 	.short	0x0101
        /*08b6*/ 	.byte	0xff
	.zero		1


	//   ....[122]....
        /*08b8*/ 	.word	0x000076e0
        /*08bc*/ 	.word	0x0000005c
        /*08c0*/ 	.word	0x00000090
        /*08c4*/ 	.short	0x010a
        /*08c6*/ 	.byte	0xff
	.zero		1


	//   ....[123]....
        /*08c8*/ 	.word	0x000077b0
        /*08cc*/ 	.word	0x0000005c
        /*08d0*/ 	.word	0x00000090
        /*08d4*/ 	.short	0x010a
        /*08d6*/ 	.byte	0xff
	.zero		1


	//   ....[124]....
        /*08d8*/ 	.word	0x00008010
        /*08dc*/ 	.word	0x0000005b
        /*08e0*/ 	.word	0x00000000
        /*08e4*/ 	.short	0x0101
        /*08e6*/ 	.byte	0xff
	.zero		1


	//   ....[125]....
        /*08e8*/ 	.word	0x00008030
        /*08ec*/ 	.word	0x0000005c
        /*08f0*/ 	.word	0x00000090
        /*08f4*/ 	.short	0x010a
        /*08f6*/ 	.byte	0xff
	.zero		1


	//   ....[126]....
        /*08f8*/ 	.word	0x00008100
        /*08fc*/ 	.word	0x0000005c
        /*0900*/ 	.word	0x00000090
        /*0904*/ 	.short	0x010a
        /*0906*/ 	.byte	0xff
	.zero		1


	//   ....[127]....
        /*0908*/ 	.word	0x00008410
        /*090c*/ 	.word	0x00000058
        /*0910*/ 	.word	0x00000000
        /*0914*/ 	.short	0x0101
        /*0916*/ 	.byte	0xff
	.zero		1


	//   ....[128]....
        /*0918*/ 	.word	0x000089b0
        /*091c*/ 	.word	0x00000002
        /*0920*/ 	.word	0x00000000
        /*0924*/ 	.short	0x0101
        /*0926*/ 	.byte	0xff
	.zero		1


	//   ....[129]....
        /*0928*/ 	.word	0x00008c20
        /*092c*/ 	.word	0x000000ff
        /*0930*/ 	.word	0x00000000
        /*0934*/ 	.short	0x0101
        /*0936*/ 	.byte	0x04
	.zero		1


	//   ....[130]....
        /*0938*/ 	.word	0x00008c40
        /*093c*/ 	.word	0x00000003
        /*0940*/ 	.word	0x00000150
        /*0944*/ 	.short	0x010a
        /*0946*/ 	.byte	0xff
	.zero		1


	//   ....[131]....
        /*0948*/ 	.word	0x00008ca0
        /*094c*/ 	.word	0x00000002
        /*0950*/ 	.word	0x00000048
        /*0954*/ 	.short	0x010a
        /*0956*/ 	.byte	0xff
	.zero		1


	//   ....[132]....
        /*0958*/ 	.word	0x00008d00
        /*095c*/ 	.word	0x00000002
        /*0960*/ 	.word	0x00000048
        /*0964*/ 	.short	0x010a
        /*0966*/ 	.byte	0xff
	.zero		1


	//   ....[133]....
        /*0968*/ 	.word	0x00008d50
        /*096c*/ 	.word	0x00000002
        /*0970*/ 	.word	0x000000e0
        /*0974*/ 	.short	0x010a
        /*0976*/ 	.byte	0xff
	.zero		1


	//   ....[134]....
        /*0978*/ 	.word	0x00008db0
        /*097c*/ 	.word	0x00000000
        /*0980*/ 	.word	0x00000000
        /*0984*/ 	.short	0x010a
        /*0986*/ 	.byte	0xff
	.zero		1


	//   ....[135]....
        /*0988*/ 	.word	0x00008e10
        /*098c*/ 	.word	0x00000000
        /*0990*/ 	.word	0x00000000
        /*0994*/ 	.short	0x010a
        /*0996*/ 	.byte	0xff
	.zero		1


	//   ....[136]....
        /*0998*/ 	.word	0x00008e70
        /*099c*/ 	.word	0x00000000
        /*09a0*/ 	.word	0x00000000
        /*09a4*/ 	.short	0x010a
        /*09a6*/ 	.byte	0xff
	.zero		1


	//   ....[137]....
        /*09a8*/ 	.word	0x00008ed0
        /*09ac*/ 	.word	0x00000000
        /*09b0*/ 	.word	0x00000000
        /*09b4*/ 	.short	0x010a
        /*09b6*/ 	.byte	0xff
	.zero		1


	//   ....[138]....
        /*09b8*/ 	.word	0x00008f30
        /*09bc*/ 	.word	0x00000000
        /*09c0*/ 	.word	0x00000000
        /*09c4*/ 	.short	0x010a
        /*09c6*/ 	.byte	0xff
	.zero		1


	//   ....[139]....
        /*09c8*/ 	.word	0x00008f90
        /*09cc*/ 	.word	0x00000000
        /*09d0*/ 	.word	0x00000000
        /*09d4*/ 	.short	0x010a
        /*09d6*/ 	.byte	0xff
	.zero		1


	//   ....[140]....
        /*09d8*/ 	.word	0x00008ff0
        /*09dc*/ 	.word	0x00000000
        /*09e0*/ 	.word	0x00000000
        /*09e4*/ 	.short	0x010a
        /*09e6*/ 	.byte	0xff
	.zero		1


	//   ....[141]....
        /*09e8*/ 	.word	0x00009050
        /*09ec*/ 	.word	0x00000000
        /*09f0*/ 	.word	0x00000000
        /*09f4*/ 	.short	0x010a
        /*09f6*/ 	.byte	0xff
	.zero		1


	//   ....[142]....
        /*09f8*/ 	.word	0x000090a0
        /*09fc*/ 	.word	0x00000000
        /*0a00*/ 	.word	0x00000140
        /*0a04*/ 	.short	0x010a
        /*0a06*/ 	.byte	0xff
	.zero		1


	//   ....[143]....
        /*0a08*/ 	.word	0x00009100
        /*0a0c*/ 	.word	0x00000000
        /*0a10*/ 	.word	0x000000f0
        /*0a14*/ 	.short	0x010a
        /*0a16*/ 	.byte	0xff
	.zero		1


	//   ....[144]....
        /*0a18*/ 	.word	0x00009150
        /*0a1c*/ 	.word	0x00000000
        /*0a20*/ 	.word	0x000000e0
        /*0a24*/ 	.short	0x010a
        /*0a26*/ 	.byte	0xff
	.zero		1


	//   ....[145]....
        /*0a28*/ 	.word	0x000091b0
        /*0a2c*/ 	.word	0x00000000
        /*0a30*/ 	.word	0x000000f0
        /*0a34*/ 	.short	0x010a
        /*0a36*/ 	.byte	0xff
	.zero		1


	//   ....[146]....
        /*0a38*/ 	.word	0x00009210
        /*0a3c*/ 	.word	0x00000004
        /*0a40*/ 	.word	0x00000008
        /*0a44*/ 	.short	0x010a
        /*0a46*/ 	.byte	0xff
	.zero		1


	//   ....[147]....
        /*0a48*/ 	.word	0x000092f0
        /*0a4c*/ 	.word	0x00000002
        /*0a50*/ 	.word	0x00000008
        /*0a54*/ 	.short	0x010a
        /*0a56*/ 	.byte	0xff
	.zero		1


	//   ....[148]....
        /*0a58*/ 	.word	0x00009340
        /*0a5c*/ 	.word	0x00000000
        /*0a60*/ 	.word	0x000000e0
        /*0a64*/ 	.short	0x010a
        /*0a66*/ 	.byte	0xff
	.zero		1


	//   ....[149]....
        /*0a68*/ 	.word	0x000093a0
        /*0a6c*/ 	.word	0x00000000
        /*0a70*/ 	.word	0x00000120
        /*0a74*/ 	.short	0x010a
        /*0a76*/ 	.byte	0xff
	.zero		1


	//   ....[150]....
        /*0a78*/ 	.word	0x00009400
        /*0a7c*/ 	.word	0x00000000
        /*0a80*/ 	.word	0x00000000
        /*0a84*/ 	.short	0x010a
        /*0a86*/ 	.byte	0xff
	.zero		1


	//   ....[151]....
        /*0a88*/ 	.word	0x00009460
        /*0a8c*/ 	.word	0x00000000
        /*0a90*/ 	.word	0x00000000
        /*0a94*/ 	.short	0x010a
        /*0a96*/ 	.byte	0xff
	.zero		1


	//   ....[152]....
        /*0a98*/ 	.word	0x000094c0
        /*0a9c*/ 	.word	0x00000000
        /*0aa0*/ 	.word	0x00000000
        /*0aa4*/ 	.short	0x010a
        /*0aa6*/ 	.byte	0xff
	.zero		1


	//   ....[153]....
        /*0aa8*/ 	.word	0x00009520
        /*0aac*/ 	.word	0x00000000
        /*0ab0*/ 	.word	0x00000000
        /*0ab4*/ 	.short	0x010a
        /*0ab6*/ 	.byte	0xff
	.zero		1


	//   ....[154]....
        /*0ab8*/ 	.word	0x00009580
        /*0abc*/ 	.word	0x00000000
        /*0ac0*/ 	.word	0x00000160
        /*0ac4*/ 	.short	0x010a
        /*0ac6*/ 	.byte	0xff
	.zero		1


	//   ....[155]....
        /*0ac8*/ 	.word	0x000095d0
        /*0acc*/ 	.word	0x00000000
        /*0ad0*/ 	.word	0x000000e0
        /*0ad4*/ 	.short	0x010a
        /*0ad6*/ 	.byte	0xff
	.zero		1


	//   ....[156]....
        /*0ad8*/ 	.word	0x00009630
        /*0adc*/ 	.word	0x00000000
        /*0ae0*/ 	.word	0x000000d8
        /*0ae4*/ 	.short	0x010a
        /*0ae6*/ 	.byte	0xff
	.zero		1


	//   ....[157]....
        /*0ae8*/ 	.word	0x00009690
        /*0aec*/ 	.word	0x00000003
        /*0af0*/ 	.word	0x000000b0
        /*0af4*/ 	.short	0x010a
        /*0af6*/ 	.byte	0xff
	.zero		1


	//   ....[158]....
        /*0af8*/ 	.word	0x000096f0
        /*0afc*/ 	.word	0x00000003
        /*0b00*/ 	.word	0x000000b8
        /*0b04*/ 	.short	0x010a
        /*0b06*/ 	.byte	0xff
	.zero		1


	//   ....[159]....
        /*0b08*/ 	.word	0x00009750
        /*0b0c*/ 	.word	0x00000003
        /*0b10*/ 	.word	0x000000c0
        /*0b14*/ 	.short	0x010a
        /*0b16*/ 	.byte	0xff
	.zero		1


	//   ....[160]....
        /*0b18*/ 	.word	0x000097b0
        /*0b1c*/ 	.word	0x00000003
        /*0b20*/ 	.word	0x000000c8
        /*0b24*/ 	.short	0x010a
        /*0b26*/ 	.byte	0xff
	.zero		1


	//   ....[161]....
        /*0b28*/ 	.word	0x00009810
        /*0b2c*/ 	.word	0x00000000
        /*0b30*/ 	.word	0x000000b0
        /*0b34*/ 	.short	0x010a
        /*0b36*/ 	.byte	0xff
	.zero		1


	//   ....[162]....
        /*0b38*/ 	.word	0x00009870
        /*0b3c*/ 	.word	0x00000000
        /*0b40*/ 	.word	0x000000b8
        /*0b44*/ 	.short	0x010a
        /*0b46*/ 	.byte	0xff
	.zero		1


	//   ....[163]....
        /*0b48*/ 	.word	0x000098d0
        /*0b4c*/ 	.word	0x00000000
        /*0b50*/ 	.word	0x000000c0
        /*0b54*/ 	.short	0x010a
        /*0b56*/ 	.byte	0xff
	.zero		1


	//   ....[164]....
        /*0b58*/ 	.word	0x00009920
        /*0b5c*/ 	.word	0x00000000
        /*0b60*/ 	.word	0x000000e0
        /*0b64*/ 	.short	0x010a
        /*0b66*/ 	.byte	0xff
	.zero		1


	//   ....[165]....
        /*0b68*/ 	.word	0x00009980
        /*0b6c*/ 	.word	0x00000000
        /*0b70*/ 	.word	0x00000090
        /*0b74*/ 	.short	0x010a
        /*0b76*/ 	.byte	0xff
	.zero		1


	//   ....[166]....
        /*0b78*/ 	.word	0x000099d0
        /*0b7c*/ 	.word	0x00000058
        /*0b80*/ 	.word	0x00000100
        /*0b84*/ 	.short	0x010a
        /*0b86*/ 	.byte	0xff
	.zero		1


	//   ....[167]....
        /*0b88*/ 	.word	0x00009a20
        /*0b8c*/ 	.word	0x00000003
        /*0b90*/ 	.word	0x00000090
        /*0b94*/ 	.short	0x010a
        /*0b96*/ 	.byte	0xff
	.zero		1


	//   ....[168]....
        /*0b98*/ 	.word	0x00009a70
        /*0b9c*/ 	.word	0x0000005c
        /*0ba0*/ 	.word	0x00000090
        /*0ba4*/ 	.short	0x010a
        /*0ba6*/ 	.byte	0xff
	.zero		1


	//   ....[169]....
        /*0ba8*/ 	.word	0x00009ac0
        /*0bac*/ 	.word	0x0000005c
        /*0bb0*/ 	.word	0x00000090
        /*0bb4*/ 	.short	0x010a
        /*0bb6*/ 	.byte	0xff
	.zero		1


	//----- nvinfo : EIATTR_NUM_MBARRIERS
	.align		4
.L_47:
        /*0bb8*/ 	.byte	0x03, 0x38
        /*0bba*/ 	.short	0x002d


	//----- nvinfo : EIATTR_EXIT_INSTR_OFFSETS
	.align		4
        /*0bbc*/ 	.byte	0x04, 0x1c
        /*0bbe*/ 	.short	(.L_49 - .L_48)


	//   ....[0]....
.L_48:
        /*0bc0*/ 	.word	0x00002be0


	//   ....[1]....
        /*0bc4*/ 	.word	0x000030e0


	//   ....[2]....
        /*0bc8*/ 	.word	0x00003140


	//   ....[3]....
        /*0bcc*/ 	.word	0x000044c0


	//   ....[4]....
        /*0bd0*/ 	.word	0x00005520


	//   ....[5]....
        /*0bd4*/ 	.word	0x00005560


	//   ....[6]....
        /*0bd8*/ 	.word	0x00008b10


	//   ....[7]....
        /*0bdc*/ 	.word	0x00008b90


	//   ....[8]....
        /*0be0*/ 	.word	0x00008bc0


	//   ....[9]....
        /*0be4*/ 	.word	0x00008c30


	//----- nvinfo : EIATTR_MAX_THREADS
	.align		4
.L_49:
        /*0be8*/ 	.byte	0x04, 0x05
        /*0bea*/ 	.short	(.L_51 - .L_50)
.L_50:
        /*0bec*/ 	.word	0x00000100
        /*0bf0*/ 	.word	0x00000001
        /*0bf4*/ 	.word	0x00000001


	//----- nvinfo : EIATTR_CRS_STACK_SIZE
	.align		4
.L_51:
        /*0bf8*/ 	.byte	0x04, 0x1e
        /*0bfa*/ 	.short	(.L_53 - .L_52)
.L_52:
        /*0bfc*/ 	.word	0x00000000


	//----- nvinfo : EIATTR_CBANK_PARAM_SIZE
	.align		4
.L_53:
        /*0c00*/ 	.byte	0x03, 0x19
        /*0c02*/ 	.short	0x0800


	//----- nvinfo : EIATTR_PARAM_CBANK
	.align		4
        /*0c04*/ 	.byte	0x04, 0x0a
        /*0c06*/ 	.short	(.L_55 - .L_54)
	.align		4
.L_54:
        /*0c08*/ 	.word	index@(.nv.constant0._ZN7cutlass13device_kernelINS_4gemm6kernel13GemmUniversalIN4cute5tupleIJiiiiEEENS1_10collective13CollectiveMmaINS1_35MainloopSm100TmaUmmaWarpSpecializedILi9ELi2ELi4ENS5_IJNS4_1CILi2EEENSA_ILi1EEESC_EEEEENS5_IJNSA_ILi256EEENSA_ILi64EEENSA_ILi32EEEEEENS_10tfloat32_tENS5_IJlSC_lEEESJ_SK_NS4_8TiledMMAINS4_8MMA_AtomIJNS4_23SM100_MMA_TF32_2x1SM_SSISJ_SJ_fLi256ELi64ELNS4_4UMMA5MajorE0ELSP_0ELNSO_7ScaleInE0ELSQ_0EEEEEENS4_6LayoutINS5_IJSC_SC_SC_EEENS5_IJNSA_ILi0EEESV_SV_EEEEENS5_IJNS4_10UnderscoreESY_SY_EEEEENS4_18SM100_TMA_2SM_LOADENS4_14ComposedLayoutINS4_7SwizzleILi3ELi4ELi3EEENS4_18smem_ptr_flag_bitsILi32EEENST_INS5_IJNSA_ILi8EEESH_EEENS5_IJSH_SC_EEEEEEEvNS4_8identityES11_S1B_vS1C_EENS_8epilogue10collective18CollectiveEpilogueINS1E_23Sm100TmaWarpSpecializedILi4ELi2ELi16ELb1ELb0EEEJNS5_IJNSA_ILi128EEESG_SH_EEENS5_IJNST_IS1J_SC_EENST_INSA_ILi16EEESC_EEEEESJ_SK_SJ_SK_NS1E_6fusion15FusionCallbacksIS1I_NS1P_17LinearCombinationISJ_fSJ_fLNS_15FloatRoundStyleE2EEES1K_S1O_JEEENS4_5SM1004TMEM4LOAD26SM100_TMEM_LOAD_32dp32b16xENS4_13SM90_TMA_LOADENS12_INS13_ILi2ELi4ELi3EEES16_NST_INS5_IJS17_S1M_EEENS5_IJS1M_SC_EEEEEEENS4_39AutoVectorizingCopyWithAssumedAlignmentILi128EEENS4_14SM90_TMA_STOREES24_S26_S26_EEEvvEEEEvNT_6ParamsE)
        /*0c0c*/ 	.short	0x0380
        /*0c0e*/ 	.short	0x0800


	//----- nvinfo : EIATTR_SW_WAR
	.align		4
.L_55:
        /*0c10*/ 	.byte	0x04, 0x36
        /*0c12*/ 	.short	(.L_57 - .L_56)
.L_56:
        /*0c14*/ 	.word	0x00000008
.L_57:


//--------------------- .nv.callgraph             --------------------------
	.section	.nv.callgraph,"",@"SHT_CUDA_CALLGRAPH"
	.align	4
	.sectionentsize	8
	.align		4
        /*0000*/ 	.word	0x00000000
	.align		4
        /*0004*/ 	.word	0xffffffff
	.align		4
        /*0008*/ 	.word	index@(_ZN7cutlass13device_kernelINS_4gemm6kernel13GemmUniversalIN4cute5tupleIJiiiiEEENS1_10collective13CollectiveMmaINS1_35MainloopSm100TmaUmmaWarpSpecializedILi9ELi2ELi4ENS5_IJNS4_1CILi2EEENSA_ILi1EEESC_EEEEENS5_IJNSA_ILi256EEENSA_ILi64EEENSA_ILi32EEEEEENS_10tfloat32_tENS5_IJlSC_lEEESJ_SK_NS4_8TiledMMAINS4_8MMA_AtomIJNS4_23SM100_MMA_TF32_2x1SM_SSISJ_SJ_fLi256ELi64ELNS4_4UMMA5MajorE0ELSP_0ELNSO_7ScaleInE0ELSQ_0EEEEEENS4_6LayoutINS5_IJSC_SC_SC_EEENS5_IJNSA_ILi0EEESV_SV_EEEEENS5_IJNS4_10UnderscoreESY_SY_EEEEENS4_18SM100_TMA_2SM_LOADENS4_14ComposedLayoutINS4_7SwizzleILi3ELi4ELi3EEENS4_18smem_ptr_flag_bitsILi32EEENST_INS5_IJNSA_ILi8EEESH_EEENS5_IJSH_SC_EEEEEEEvNS4_8identityES11_S1B_vS1C_EENS_8epilogue10collective18CollectiveEpilogueINS1E_23Sm100TmaWarpSpecializedILi4ELi2ELi16ELb1ELb0EEEJNS5_IJNSA_ILi128EEESG_SH_EEENS5_IJNST_IS1J_SC_EENST_INSA_ILi16EEESC_EEEEESJ_SK_SJ_SK_NS1E_6fusion15FusionCallbacksIS1I_NS1P_17LinearCombinationISJ_fSJ_fLNS_15FloatRoundStyleE2EEES1K_S1O_JEEENS4_5SM1004TMEM4LOAD26SM100_TMEM_LOAD_32dp32b16xENS4_13SM90_TMA_LOADENS12_INS13_ILi2ELi4ELi3EEES16_NST_INS5_IJS17_S1M_EEENS5_IJS1M_SC_EEEEEEENS4_39AutoVectorizingCopyWithAssumedAlignmentILi128EEENS4_14SM90_TMA_STOREES24_S26_S26_EEEvvEEEEvNT_6ParamsE)
	.align		4
        /*000c*/ 	.word	index@(__assertfail)
	.align		4
        /*0010*/ 	.word	0x00000000
	.align		4
        /*0014*/ 	.word	0xfffffffe
	.align		4
        /*0018*/ 	.word	0x00000000
	.align		4
        /*001c*/ 	.word	0xfffffffd
	.align		4
        /*0020*/ 	.word	0x00000000
	.align		4
        /*0024*/ 	.word	0xfffffffc


//--------------------- .nv.constant4             --------------------------
	.section	.nv.constant4,"a",@progbits
	.align	8
	.align		8
.nv.constant4:
        /*0000*/ 	.dword	__assertfail
	.align		8
        /*0008*/ 	.dword	__unnamed_1
	.align		8
        /*0010*/ 	.dword	__unnamed_2
	.align		8
        /*0018*/ 	.dword	_ZN40_INTERNAL_c7fecd02_4_k_cu_b44af048_385754cuda3std3__45__cpo5beginE
	.align		8
        /*0020*/ 	.dword	_ZN40_INTERNAL_c7fecd02_4_k_cu_b44af048_385754cuda3std3__45__cpo3endE
	.align		8
        /*0028*/ 	.dword	_ZN40_INTERNAL_c7fecd02_4_k_cu_b44af048_385754cuda3std3__45__cpo6cbeginE
	.align		8
        /*0030*/ 	.dword	_ZN40_INTERNAL_c7fecd02_4_k_cu_b44af048_385754cuda3std3__45__cpo4cendE
	.align		8
        /*0038*/ 	.dword	_ZN40_INTERNAL_c7fecd02_4_k_cu_b44af048_385754cuda3std3__442_GLOBAL__N__c7fecd02_4_k_cu_b44af048_385756ignoreE
	.align		8
        /*0040*/ 	.dword	_ZN40_INTERNAL_c7fecd02_4_k_cu_b44af048_385754cuda3std3__419piecewise_constructE
	.align		8
        /*0048*/ 	.dword	_ZN40_INTERNAL_c7fecd02_4_k_cu_b44af048_385754cuda3std3__48in_placeE
	.align		8
        /*0050*/ 	.dword	_ZN40_INTERNAL_c7fecd02_4_k_cu_b44af048_385754cuda3std6ranges3__45__cpo4swapE
	.align		8
        /*0058*/ 	.dword	_ZN40_INTERNAL_c7fecd02_4_k_cu_b44af048_385754cuda3std6ranges3__45__cpo9iter_moveE
	.align		8
        /*0060*/ 	.dword	_ZN40_INTERNAL_c7fecd02_4_k_cu_b44af048_385754cute7productE
	.align		8
        /*0068*/ 	.dword	_ZN40_INTERNAL_c7fecd02_4_k_cu_b44af048_385754cute1_E
	.align		8
        /*0070*/ 	.dword	$str$25
	.align		8
        /*0078*/ 	.dword	$str$26
	.align		8
        /*0080*/ 	.dword	$str$27
	.align		8
        /*0088*/ 	.dword	$str$28


//--------------------- .text._ZN7cutlass13device_kernelINS_4gemm6kernel13GemmUniversalIN4cute5tupleIJiiiiEEENS1_10collective13CollectiveMmaINS1_35MainloopSm100TmaUmmaWarpSpecializedILi9ELi2ELi4ENS5_IJNS4_1CILi2EEENSA_ILi1EEESC_EEEEENS5_IJNSA_ILi256EEENSA_ILi64EEENSA_ILi32EEEEEENS_10tfloat32_tENS5_IJlSC_lEEESJ_SK_NS4_8TiledMMAINS4_8MMA_AtomIJNS4_23SM100_MMA_TF32_2x1SM_SSISJ_SJ_fLi256ELi64ELNS4_4UMMA5MajorE0ELSP_0ELNSO_7ScaleInE0ELSQ_0EEEEEENS4_6LayoutINS5_IJSC_SC_SC_EEENS5_IJNSA_ILi0EEESV_SV_EEEEENS5_IJNS4_10UnderscoreESY_SY_EEEEENS4_18SM100_TMA_2SM_LOADENS4_14ComposedLayoutINS4_7SwizzleILi3ELi4ELi3EEENS4_18smem_ptr_flag_bitsILi32EEENST_INS5_IJNSA_ILi8EEESH_EEENS5_IJSH_SC_EEEEEEEvNS4_8identityES11_S1B_vS1C_EENS_8epilogue10collective18CollectiveEpilogueINS1E_23Sm100TmaWarpSpecializedILi4ELi2ELi16ELb1ELb0EEEJNS5_IJNSA_ILi128EEESG_SH_EEENS5_IJNST_IS1J_SC_EENST_INSA_ILi16EEESC_EEEEESJ_SK_SJ_SK_NS1E_6fusion15FusionCallbacksIS1I_NS1P_17LinearCombinationISJ_fSJ_fLNS_15FloatRoundStyleE2EEES1K_S1O_JEEENS4_5SM1004TMEM4LOAD26SM100_TMEM_LOAD_32dp32b16xENS4_13SM90_TMA_LOADENS12_INS13_ILi2ELi4ELi3EEES16_NST_INS5_IJS17_S1M_EEENS5_IJS1M_SC_EEEEEEENS4_39AutoVectorizingCopyWithAssumedAlignmentILi128EEENS4_14SM90_TMA_STOREES24_S26_S26_EEEvvEEEEvNT_6ParamsE --------------------------
	.section	.text._ZN7cutlass13device_kernelINS_4gemm6kernel13GemmUniversalIN4cute5tupleIJiiiiEEENS1_10collective13CollectiveMmaINS1_35MainloopSm100TmaUmmaWarpSpecializedILi9ELi2ELi4ENS5_IJNS4_1CILi2EEENSA_ILi1EEESC_EEEEENS5_IJNSA_ILi256EEENSA_ILi64EEENSA_ILi32EEEEEENS_10tfloat32_tENS5_IJlSC_lEEESJ_SK_NS4_8TiledMMAINS4_8MMA_AtomIJNS4_23SM100_MMA_TF32_2x1SM_SSISJ_SJ_fLi256ELi64ELNS4_4UMMA5MajorE0ELSP_0ELNSO_7ScaleInE0ELSQ_0EEEEEENS4_6LayoutINS5_IJSC_SC_SC_EEENS5_IJNSA_ILi0EEESV_SV_EEEEENS5_IJNS4_10UnderscoreESY_SY_EEEEENS4_18SM100_TMA_2SM_LOADENS4_14ComposedLayoutINS4_7SwizzleILi3ELi4ELi3EEENS4_18smem_ptr_flag_bitsILi32EEENST_INS5_IJNSA_ILi8EEESH_EEENS5_IJSH_SC_EEEEEEEvNS4_8identityES11_S1B_vS1C_EENS_8epilogue10collective18CollectiveEpilogueINS1E_23Sm100TmaWarpSpecializedILi4ELi2ELi16ELb1ELb0EEEJNS5_IJNSA_ILi128EEESG_SH_EEENS5_IJNST_IS1J_SC_EENST_INSA_ILi16EEESC_EEEEESJ_SK_SJ_SK_NS1E_6fusion15FusionCallbacksIS1I_NS1P_17LinearCombinationISJ_fSJ_fLNS_15FloatRoundStyleE2EEES1K_S1O_JEEENS4_5SM1004TMEM4LOAD26SM100_TMEM_LOAD_32dp32b16xENS4_13SM90_TMA_LOADENS12_INS13_ILi2ELi4ELi3EEES16_NST_INS5_IJS17_S1M_EEENS5_IJS1M_SC_EEEEEEENS4_39AutoVectorizingCopyWithAssumedAlignmentILi128EEENS4_14SM90_TMA_STOREES24_S26_S26_EEEvvEEEEvNT_6ParamsE,"ax",@progbits
	.align	128
.text._ZN7cutlass13device_kernelINS_4gemm6kernel13GemmUniversalIN4cute5tupleIJiiiiEEENS1_10collective13CollectiveMmaINS1_35MainloopSm100TmaUmmaWarpSpecializedILi9ELi2ELi4ENS5_IJNS4_1CILi2EEENSA_ILi1EEESC_EEEEENS5_IJNSA_ILi256EEENSA_ILi64EEENSA_ILi32EEEEEENS_10tfloat32_tENS5_IJlSC_lEEESJ_SK_NS4_8TiledMMAINS4_8MMA_AtomIJNS4_23SM100_MMA_TF32_2x1SM_SSISJ_SJ_fLi256ELi64ELNS4_4UMMA5MajorE0ELSP_0ELNSO_7ScaleInE0ELSQ_0EEEEEENS4_6LayoutINS5_IJSC_SC_SC_EEENS5_IJNSA_ILi0EEESV_SV_EEEEENS5_IJNS4_10UnderscoreESY_SY_EEEEENS4_18SM100_TMA_2SM_LOADENS4_14ComposedLayoutINS4_7SwizzleILi3ELi4ELi3EEENS4_18smem_ptr_flag_bitsILi32EEENST_INS5_IJNSA_ILi8EEESH_EEENS5_IJSH_SC_EEEEEEEvNS4_8identityES11_S1B_vS1C_EENS_8epilogue10collective18CollectiveEpilogueINS1E_23Sm100TmaWarpSpecializedILi4ELi2ELi16ELb1ELb0EEEJNS5_IJNSA_ILi128EEESG_SH_EEENS5_IJNST_IS1J_SC_EENST_INSA_ILi16EEESC_EEEEESJ_SK_SJ_SK_NS1E_6fusion15FusionCallbacksIS1I_NS1P_17LinearCombinationISJ_fSJ_fLNS_15FloatRoundStyleE2EEES1K_S1O_JEEENS4_5SM1004TMEM4LOAD26SM100_TMEM_LOAD_32dp32b16xENS4_13SM90_TMA_LOADENS12_INS13_ILi2ELi4ELi3EEES16_NST_INS5_IJS17_S1M_EEENS5_IJS1M_SC_EEEEEEENS4_39AutoVectorizingCopyWithAssumedAlignmentILi128EEENS4_14SM90_TMA_STOREES24_S26_S26_EEEvvEEEEvNT_6ParamsE:
        .type           _ZN7cutlass13device_kernelINS_4gemm6kernel13GemmUniversalIN4cute5tupleIJiiiiEEENS1_10collective13CollectiveMmaINS1_35MainloopSm100TmaUmmaWarpSpecializedILi9ELi2ELi4ENS5_IJNS4_1CILi2EEENSA_ILi1EEESC_EEEEENS5_IJNSA_ILi256EEENSA_ILi64EEENSA_ILi32EEEEEENS_10tfloat32_tENS5_IJlSC_lEEESJ_SK_NS4_8TiledMMAINS4_8MMA_AtomIJNS4_23SM100_MMA_TF32_2x1SM_SSISJ_SJ_fLi256ELi64ELNS4_4UMMA5MajorE0ELSP_0ELNSO_7ScaleInE0ELSQ_0EEEEEENS4_6LayoutINS5_IJSC_SC_SC_EEENS5_IJNSA_ILi0EEESV_SV_EEEEENS5_IJNS4_10UnderscoreESY_SY_EEEEENS4_18SM100_TMA_2SM_LOADENS4_14ComposedLayoutINS4_7SwizzleILi3ELi4ELi3EEENS4_18smem_ptr_flag_bitsILi32EEENST_INS5_IJNSA_ILi8EEESH_EEENS5_IJSH_SC_EEEEEEEvNS4_8identityES11_S1B_vS1C_EENS_8epilogue10collective18CollectiveEpilogueINS1E_23Sm100TmaWarpSpecializedILi4ELi2ELi16ELb1ELb0EEEJNS5_IJNSA_ILi128EEESG_SH_EEENS5_IJNST_IS1J_SC_EENST_INSA_ILi16EEESC_EEEEESJ_SK_SJ_SK_NS1E_6fusion15FusionCallbacksIS1I_NS1P_17LinearCombinationISJ_fSJ_fLNS_15FloatRoundStyleE2EEES1K_S1O_JEEENS4_5SM1004TMEM4LOAD26SM100_TMEM_LOAD_32dp32b16xENS4_13SM90_TMA_LOADENS12_INS13_ILi2ELi4ELi3EEES16_NST_INS5_IJS17_S1M_EEENS5_IJS1M_SC_EEEEEEENS4_39AutoVectorizingCopyWithAssumedAlignmentILi128EEENS4_14SM90_TMA_STOREES24_S26_S26_EEEvvEEEEvNT_6ParamsE,@function
        .size           _ZN7cutlass13device_kernelINS_4gemm6kernel13GemmUniversalIN4cute5tupleIJiiiiEEENS1_10collective13CollectiveMmaINS1_35MainloopSm100TmaUmmaWarpSpecializedILi9ELi2ELi4ENS5_IJNS4_1CILi2EEENSA_ILi1EEESC_EEEEENS5_IJNSA_ILi256EEENSA_ILi64EEENSA_ILi32EEEEEENS_10tfloat32_tENS5_IJlSC_lEEESJ_SK_NS4_8TiledMMAINS4_8MMA_AtomIJNS4_23SM100_MMA_TF32_2x1SM_SSISJ_SJ_fLi256ELi64ELNS4_4UMMA5MajorE0ELSP_0ELNSO_7ScaleInE0ELSQ_0EEEEEENS4_6LayoutINS5_IJSC_SC_SC_EEENS5_IJNSA_ILi0EEESV_SV_EEEEENS5_IJNS4_10UnderscoreESY_SY_EEEEENS4_18SM100_TMA_2SM_LOADENS4_14ComposedLayoutINS4_7SwizzleILi3ELi4ELi3EEENS4_18smem_ptr_flag_bitsILi32EEENST_INS5_IJNSA_ILi8EEESH_EEENS5_IJSH_SC_EEEEEEEvNS4_8identityES11_S1B_vS1C_EENS_8epilogue10collective18CollectiveEpilogueINS1E_23Sm100TmaWarpSpecializedILi4ELi2ELi16ELb1ELb0EEEJNS5_IJNSA_ILi128EEESG_SH_EEENS5_IJNST_IS1J_SC_EENST_INSA_ILi16EEESC_EEEEESJ_SK_SJ_SK_NS1E_6fusion15FusionCallbacksIS1I_NS1P_17LinearCombinationISJ_fSJ_fLNS_15FloatRoundStyleE2EEES1K_S1O_JEEENS4_5SM1004TMEM4LOAD26SM100_TMEM_LOAD_32dp32b16xENS4_13SM90_TMA_LOADENS12_INS13_ILi2ELi4ELi3EEES16_NST_INS5_IJS17_S1M_EEENS5_IJS1M_SC_EEEEEEENS4_39AutoVectorizingCopyWithAssumedAlignmentILi128EEENS4_14SM90_TMA_STOREES24_S26_S26_EEEvvEEEEvNT_6ParamsE,(.L_x_213 - _ZN7cutlass13device_kernelINS_4gemm6kernel13GemmUniversalIN4cute5tupleIJiiiiEEENS1_10collective13CollectiveMmaINS1_35MainloopSm100TmaUmmaWarpSpecializedILi9ELi2ELi4ENS5_IJNS4_1CILi2EEENSA_ILi1EEESC_EEEEENS5_IJNSA_ILi256EEENSA_ILi64EEENSA_ILi32EEEEEENS_10tfloat32_tENS5_IJlSC_lEEESJ_SK_NS4_8TiledMMAINS4_8MMA_AtomIJNS4_23SM100_MMA_TF32_2x1SM_SSISJ_SJ_fLi256ELi64ELNS4_4UMMA5MajorE0ELSP_0ELNSO_7ScaleInE0ELSQ_0EEEEEENS4_6LayoutINS5_IJSC_SC_SC_EEENS5_IJNSA_ILi0EEESV_SV_EEEEENS5_IJNS4_10UnderscoreESY_SY_EEEEENS4_18SM100_TMA_2SM_LOADENS4_14ComposedLayoutINS4_7SwizzleILi3ELi4ELi3EEENS4_18smem_ptr_flag_bitsILi32EEENST_INS5_IJNSA_ILi8EEESH_EEENS5_IJSH_SC_EEEEEEEvNS4_8identityES11_S1B_vS1C_EENS_8epilogue10collective18CollectiveEpilogueINS1E_23Sm100TmaWarpSpecializedILi4ELi2ELi16ELb1ELb0EEEJNS5_IJNSA_ILi128EEESG_SH_EEENS5_IJNST_IS1J_SC_EENST_INSA_ILi16EEESC_EEEEESJ_SK_SJ_SK_NS1E_6fusion15FusionCallbacksIS1I_NS1P_17LinearCombinationISJ_fSJ_fLNS_15FloatRoundStyleE2EEES1K_S1O_JEEENS4_5SM1004TMEM4LOAD26SM100_TMEM_LOAD_32dp32b16xENS4_13SM90_TMA_LOADENS12_INS13_ILi2ELi4ELi3EEES16_NST_INS5_IJS17_S1M_EEENS5_IJS1M_SC_EEEEEEENS4_39AutoVectorizingCopyWithAssumedAlignmentILi128EEENS4_14SM90_TMA_STOREES24_S26_S26_EEEvvEEEEvNT_6ParamsE)
        .other          _ZN7cutlass13device_kernelINS_4gemm6kernel13GemmUniversalIN4cute5tupleIJiiiiEEENS1_10collective13CollectiveMmaINS1_35MainloopSm100TmaUmmaWarpSpecializedILi9ELi2ELi4ENS5_IJNS4_1CILi2EEENSA_ILi1EEESC_EEEEENS5_IJNSA_ILi256EEENSA_ILi64EEENSA_ILi32EEEEEENS_10tfloat32_tENS5_IJlSC_lEEESJ_SK_NS4_8TiledMMAINS4_8MMA_AtomIJNS4_23SM100_MMA_TF32_2x1SM_SSISJ_SJ_fLi256ELi64ELNS4_4UMMA5MajorE0ELSP_0ELNSO_7ScaleInE0ELSQ_0EEEEEENS4_6LayoutINS5_IJSC_SC_SC_EEENS5_IJNSA_ILi0EEESV_SV_EEEEENS5_IJNS4_10UnderscoreESY_SY_EEEEENS4_18SM100_TMA_2SM_LOADENS4_14ComposedLayoutINS4_7SwizzleILi3ELi4ELi3EEENS4_18smem_ptr_flag_bitsILi32EEENST_INS5_IJNSA_ILi8EEESH_EEENS5_IJSH_SC_EEEEEEEvNS4_8identityES11_S1B_vS1C_EENS_8epilogue10collective18CollectiveEpilogueINS1E_23Sm100TmaWarpSpecializedILi4ELi2ELi16ELb1ELb0EEEJNS5_IJNSA_ILi128EEESG_SH_EEENS5_IJNST_IS1J_SC_EENST_INSA_ILi16EEESC_EEEEESJ_SK_SJ_SK_NS1E_6fusion15FusionCallbacksIS1I_NS1P_17LinearCombinationISJ_fSJ_fLNS_15FloatRoundStyleE2EEES1K_S1O_JEEENS4_5SM1004TMEM4LOAD26SM100_TMEM_LOAD_32dp32b16xENS4_13SM90_TMA_LOADENS12_INS13_ILi2ELi4ELi3EEES16_NST_INS5_IJS17_S1M_EEENS5_IJS1M_SC_EEEEEEENS4_39AutoVectorizingCopyWithAssumedAlignmentILi128EEENS4_14SM90_TMA_STOREES24_S26_S26_EEEvvEEEEvNT_6ParamsE,@"STO_CUDA_ENTRY STV_DEFAULT"
_ZN7cutlass13device_kernelINS_4gemm6kernel13GemmUniversalIN4cute5tupleIJiiiiEEENS1_10collective13CollectiveMmaINS1_35MainloopSm100TmaUmmaWarpSpecializedILi9ELi2ELi4ENS5_IJNS4_1CILi2EEENSA_ILi1EEESC_EEEEENS5_IJNSA_ILi256EEENSA_ILi64EEENSA_ILi32EEEEEENS_10tfloat32_tENS5_IJlSC_lEEESJ_SK_NS4_8TiledMMAINS4_8MMA_AtomIJNS4_23SM100_MMA_TF32_2x1SM_SSISJ_SJ_fLi256ELi64ELNS4_4UMMA5MajorE0ELSP_0ELNSO_7ScaleInE0ELSQ_0EEEEEENS4_6LayoutINS5_IJSC_SC_SC_EEENS5_IJNSA_ILi0EEESV_SV_EEEEENS5_IJNS4_10UnderscoreESY_SY_EEEEENS4_18SM100_TMA_2SM_LOADENS4_14ComposedLayoutINS4_7SwizzleILi3ELi4ELi3EEENS4_18smem_ptr_flag_bitsILi32EEENST_INS5_IJNSA_ILi8EEESH_EEENS5_IJSH_SC_EEEEEEEvNS4_8identityES11_S1B_vS1C_EENS_8epilogue10collective18CollectiveEpilogueINS1E_23Sm100TmaWarpSpecializedILi4ELi2ELi16ELb1ELb0EEEJNS5_IJNSA_ILi128EEESG_SH_EEENS5_IJNST_IS1J_SC_EENST_INSA_ILi16EEESC_EEEEESJ_SK_SJ_SK_NS1E_6fusion15FusionCallbacksIS1I_NS1P_17LinearCombinationISJ_fSJ_fLNS_15FloatRoundStyleE2EEES1K_S1O_JEEENS4_5SM1004TMEM4LOAD26SM100_TMEM_LOAD_32dp32b16xENS4_13SM90_TMA_LOADENS12_INS13_ILi2ELi4ELi3EEES16_NST_INS5_IJS17_S1M_EEENS5_IJS1M_SC_EEEEEEENS4_39AutoVectorizingCopyWithAssumedAlignmentILi128EEENS4_14SM90_TMA_STOREES24_S26_S26_EEEvvEEEEvNT_6ParamsE:
[----:B------:R-:W1:Y:S01]  /*0000*/  LDC R1, c[0x0][0x37c] ;  /* 0x0000df00ff017b82 */ /* 0x000e620000000800 */
[----:B------:R-:W2:Y:S01]  /*0010*/  S2R R81, SR_TID.X ;  /* 0x0000000000517919 */ /* 0x000ea20000002100 */
[----:B------:R-:W3:Y:S06]  /*0020*/  LDCU.64 UR6, c[0x0][0x890] ;  /* 0x00011200ff0677ac */ /* 0x000eec0008000a00 */
[----:B------:R-:W4:Y:S01]  /*0030*/  S2UR UR37, SR_CgaCtaId ;  /* 0x00000000002579c3 */ /* 0x000f220000008800 */
[----:B------:R-:W-:Y:S02]  /*0040*/  PRMT R67, RZ, 0x7610, R67 ;  /* 0x00007610ff437816 */ /* 0x000fe40000000043 */
[----:B------:R-:W-:Y:S01]  /*0050*/  ELECT P1, URZ, PT ;  /* 0x0000000000ff782f */ /* 0x000fe20003820000 */
[----:B------:R-:W1:Y:S01]  /*0060*/  LDCU.64 UR46, c[0x0][0x358] ;  /* 0x00006b00ff2e77ac */ /* 0x000e620008000a00 */
[----:B---3--:R-:W-:-:S04]  /*0070*/  UISETP.NE.U32.AND UP0, UPT, UR6, URZ, UPT ;  /* 0x000000ff0600728c */ /* 0x008fc8000bf05070 */
[----:B------:R-:W-:Y:S02]  /*0080*/  UISETP.NE.AND.EX UP0, UPT, UR7, URZ, UPT, UP0 ;  /* 0x000000ff0700728c */ /* 0x000fe4000bf05300 */
[----:B----4-:R-:W-:Y:S02]  /*0090*/  ULOP3.LUT UR5, UR37, 0x1, URZ, 0xc0, !UPT ;  /* 0x0000000125057892 */ /* 0x010fe4000f8ec0ff */
[----:B------:R-:W-:Y:S01]  /*00a0*/  ULOP3.LUT UR4, UR37, 0x1, URZ, 0x3c, !UPT ;  /* 0x0000000125047892 */ /* 0x000fe2000f8e3cff */
[----:B--2---:R-:W-:-:S05]  /*00b0*/  SHF.R.U32.HI R72, RZ, 0x5, R81 ;  /* 0x00000005ff487819 */ /* 0x004fca0000011651 */
[----:B------:R-:W2:Y:S02]  /*00c0*/  SHFL.IDX PT, R0, R72, RZ, 0x1f ;  /* 0x00001fff48007589 */ /* 0x000ea400000e0000 */
[----:B--2---:R-:W-:Y:S01]  /*00d0*/  R2UR UR10, R0 ;  /* 0x00000000000a72ca */ /* 0x004fe200000e0000 */
[----:B-1----:R-:W-:-:S14]  /*00e0*/  BRA.U UP0, `(.L_x_0) ;  /* 0x00000001002c7547 */ /* 0x002fdc000b800000 */
[----:B------:R-:W1:Y:S02]  /*00f0*/  LDCU.64 UR8, c[0x0][0x888] ;  /* 0x00011100ff0877ac */ /* 0x000e640008000a00 */
[----:B-1----:R-:W-:-:S04]  /*0100*/  UISETP.NE.U32.AND UP0, UPT, UR8, URZ, UPT ;  /* 0x000000ff0800728c */ /* 0x002fc8000bf05070 */
[----:B------:R-:W-:-:S09]  /*0110*/  UISETP.NE.AND.EX UP0, UPT, UR9, URZ, UPT, UP0 ;  /* 0x000000ff0900728c */ /* 0x000fd2000bf05300 */
[----:B------:R-:W-:Y:S05]  /*0120*/  BRA.U !UP0, `(.L_x_1) ;  /* 0x0000000108107547 */ /* 0x000fea000b800000 */
[----:B------:R-:W1:Y:S02]  /*0130*/  LDC.64 R2, c[0x0][0x888] ;  /* 0x00022200ff027b82 */ /* 0x000e640000000a00 */
[----:B-1----:R1:W5:Y:S01]  /*0140*/  LDG.E R35, desc[UR46][R2.64] ;  /* 0x0000002e02237981 */ /* 0x002362000c1e1900 */
[----:B------:R-:W-:Y:S01]  /*0150*/  HFMA2 R67, -RZ, RZ, 0, 5.9604644775390625e-08 ;  /* 0x00000001ff437431 */ /* 0x000fe200000001ff */
[----:B------:R-:W-:Y:S05]  /*0160*/  BRA `(.L_x_0) ;  /* 0x00000000000c7947 */ /* 0x000fea0003800000 */
.L_x_1:
[----:B------:R-:W1:Y:S01]  /*0170*/  LDCU UR8, c[0x0][0x880] ;  /* 0x00011000ff0877ac */ /* 0x000e620008000800 */
[----:B------:R-:W-:Y:S01]  /*0180*/  HFMA2 R67, -RZ, RZ, 0, 5.9604644775390625e-08 ;  /* 0x00000001ff437431 */ /* 0x000fe200000001ff */
[----:B-1----:R-:W-:-:S07]  /*0190*/  MOV R35, UR8 ;  /* 0x0000000800237c02 */ /* 0x002fce0008000f00 */
.L_x_0:
[----:B------:R-:W2:Y:S02]  /*01a0*/  LDCU.64 UR8, c[0x0][0x8b0] ;  /* 0x00011600ff0877ac */ /* 0x000ea40008000a00 */
[----:B--2---:R-:W-:-:S04]  /*01b0*/  UISETP.NE.U32.AND UP0, UPT, UR8, URZ, UPT ;  /* 0x000000ff0800728c */ /* 0x004fc8000bf05070 */
[----:B------:R-:W-:-:S09]  /*01c0*/  UISETP.NE.AND.EX UP0, UPT, UR9, URZ, UPT, UP0 ;  /* 0x000000ff0900728c */ /* 0x000fd2000bf05300 */
[----:B------:R-:W-:Y:S05]  /*01d0*/  BRA.U UP0, `(.L_x_2) ;  /* 0x0000000100247547 */ /* 0x000fea000b800000 */
[----:B------:R-:W2:Y:S02]  /*01e0*/  LDCU.64 UR8, c[0x0][0x8a8] ;  /* 0x00011500ff0877ac */ /* 0x000ea40008000a00 */
[----:B--2---:R-:W-:-:S04]  /*01f0*/  UISETP.NE.U32.AND UP0, UPT, UR8, URZ, UPT ;  /* 0x000000ff0800728c */ /* 0x004fc8000bf05070 */
[----:B------:R-:W-:-:S09]  /*0200*/  UISETP.NE.AND.EX UP0, UPT, UR9, URZ, UPT, UP0 ;  /* 0x000000ff0900728c */ /* 0x000fd2000bf05300 */
[----:B------:R-:W-:Y:S05]  /*0210*/  BRA.U !UP0, `(.L_x_3) ;  /* 0x00000001080c7547 */ /* 0x000fea000b800000 */
[----:B------:R-:W2:Y:S02]  /*0220*/  LDC.64 R32, c[0x0][0x8a8] ;  /* 0x00022a00ff207b82 */ /* 0x000ea40000000a00 */
[----:B--2---:R2:W5:Y:S01]  /*0230*/  LDG.E R32, desc[UR46][R32.64] ;  /* 0x0000002e20207981 */ /* 0x004562000c1e1900 */
[----:B------:R-:W-:Y:S05]  /*0240*/  BRA `(.L_x_2) ;  /* 0x0000000000087947 */ /* 0x000fea0003800000 */
.L_x_3:
[----:B------:R-:W2:Y:S02]  /*0250*/  LDCU UR8, c[0x0][0x8a0] ;  /* 0x00011400ff0877ac */ /* 0x000ea40008000800 */
[----:B--2---:R-:W-:Y:S02]  /*0260*/  MOV R32, UR8 ;  /* 0x0000000800207c02 */ /* 0x004fe40008000f00 */
.L_x_2:
[----:B------:R-:W-:Y:S01]  /*0270*/  IMAD.U32 R0, RZ, RZ, UR10 ;  /* 0x0000000aff007e24 */ /* 0x000fe2000f8e00ff */
[----:B------:R-:W-:Y:S04]  /*0280*/  BSSY.RECONVERGENT B0, `(.L_x_4) ;  /* 0x000000c000007945 */ /* 0x000fe80003800200 */
[C---:B------:R-:W-:Y:S02]  /*0290*/  ISETP.NE.OR P2, PT, R0.reuse, 0x1, !P1 ;  /* 0x000000010000780c */ /* 0x040fe40004f45670 */
[----:B------:R-:W-:-:S11]  /*02a0*/  ISETP.NE.OR P0, PT, R0, 0x3, !P1 ;  /* 0x000000030000780c */ /* 0x000fd60004f05670 */
[----:B------:R-:W-:Y:S05]  /*02b0*/  @P2 BRA `(.L_x_5) ;  /* 0x0000000000202947 */ /* 0x000fea0003800000 */
[----:B------:R-:W3:Y:S02]  /*02c0*/  LDCU.64 UR8, c[0x0][0x348] ;  /* 0x00006900ff0877ac */ /* 0x000ee40008000a00 */
[----:B---3--:R-:W-:Y:S02]  /*02d0*/  UIADD3 UR12, UP1, UPT, UR8, 0x80, URZ ;  /* 0x00000080080c7890 */ /* 0x008fe4000ff3e0ff */
[----:B------:R-:W-:Y:S02]  /*02e0*/  UIADD3 UR8, UP0, UPT, UR8, 0x180, URZ ;  /* 0x0000018008087890 */ /* 0x000fe4000ff1e0ff */
[----:B------:R-:W-:Y:S02]  /*02f0*/  UIADD3.X UR13, UPT, UPT, URZ, UR9, URZ, UP1, !UPT ;  /* 0x00000009ff0d7290 */ /* 0x000fe40008ffe4ff */
[----:B------:R-:W-:-:S07]  /*0300*/  UIADD3.X UR9, UPT, UPT, URZ, UR9, URZ, UP0, !UPT ;  /* 0x00000009ff097290 */ /* 0x000fce00087fe4ff */
[----:B------:R3:W-:Y:S02]  /*0310*/  UTMACCTL.PF [UR12] ;  /* 0x000000000c0079b9 */ /* 0x0007e40008040000 */
[----:B------:R3:W-:Y:S02]  /*0320*/  UTMACCTL.PF [UR8] ;  /* 0x00000000080079b9 */ /* 0x0007e40008040000 */
[----:B---3--:R-:W-:Y:S01]  /*0330*/  NOP ;  /* 0x0000000000007918 */ /* 0x008fe20000000000 */
.L_x_5:
[----:B------:R-:W-:Y:S05]  /*0340*/  BSYNC.RECONVERGENT B0 ;  /* 0x0000000000007941 */ /* 0x000fea0003800200 */
.L_x_4:
[----:B------:R-:W-:Y:S04]  /*0350*/  BSSY.RECONVERGENT B0, `(.L_x_6) ;  /* 0x000000a000007945 */ /* 0x000fe80003800200 */
        /* <DEDUP_REMOVED lines=9> */
.L_x_7:
[----:B------:R-:W-:Y:S05]  /*03f0*/  BSYNC.RECONVERGENT B0 ;  /* 0x0000000000007941 */ /* 0x000fea0003800200 */
.L_x_6:
[----:B------:R-:W3:Y:S01]  /*0400*/  LDCU.64 UR8, c[0x0][0x888] ;  /* 0x00011100ff0877ac */ /* 0x000ee20008000a00 */
[----:B------:R-:W-:Y:S02]  /*0410*/  UISETP.EQ.U32.AND UP1, UPT, UR6, URZ, UPT ;  /* 0x000000ff0600728c */ /* 0x000fe4000bf22070 */
[----:B------:R-:W-:Y:S02]  /*0420*/  UPLOP3.LUT UP5, UPT, UPT, UPT, UPT, 0x80, 0x8 ;  /* 0x000000000008789c */ /* 0x000fe40003faf070 */
[----:B---3--:R-:W-:-:S04]  /*0430*/  UISETP.NE.U32.AND UP0, UPT, UR8, URZ, UPT ;  /* 0x000000ff0800728c */ /* 0x008fc8000bf05070 */
[----:B------:R-:W-:-:S04]  /*0440*/  UISETP.NE.AND.EX UP0, UPT, UR9, URZ, UPT, UP0 ;  /* 0x000000ff0900728c */ /* 0x000fc8000bf05300 */
[----:B------:R-:W-:-:S04]  /*0450*/  UISETP.EQ.OR.EX UP2, UPT, UR7, URZ, !UP0, UP1 ;  /* 0x000000ff0700728c */ /* 0x000fc8000c742710 */
[----:B------:R-:W-:-:S05]  /*0460*/  UP2UR UR50, UPR, URZ, 0x4 ;  /* 0x00000004ff327883 */ /* 0x000fca0008000000 */
[----:B------:R-:W-:Y:S07]  /*0470*/  BRA.U !UP2, `(.L_x_8) ;  /* 0x000000010a207547 */ /* 0x000fee000b800000 */
[----:B------:R-:W-:Y:S01]  /*0480*/  UISETP.NE.U32.AND UP2, UPT, UR6, URZ, UPT ;  /* 0x000000ff0600728c */ /* 0x000fe2000bf45070 */
[----:B-----5:R-:W-:Y:S01]  /*0490*/  FSETP.NEU.AND P0, PT, R35, RZ, PT ;  /* 0x000000ff2300720b */ /* 0x020fe20003f0d000 */
[----:B------:R-:W-:Y:S02]  /*04a0*/  USEL UR6, URZ, 0xffffffff, UP0 ;  /* 0xffffffffff067887 */ /* 0x000fe40008000000 */
[----:B------:R-:W-:-:S10]  /*04b0*/  UISETP.NE.AND.EX UP2, UPT, UR7, URZ, UPT, UP2 ;  /* 0x000000ff0700728c */ /* 0x000fd4000bf45320 */
[----:B------:R-:W-:Y:S01]  /*04c0*/  VOTEU.ANY UP1, P0 ;  /* 0x0000000000ff7886 */ /* 0x000fe20000020100 */
[----:B------:R-:W-:-:S04]  /*04d0*/  @!UP2 USEL UR6, URZ, 0xffffffff, UP1 ;  /* 0xffffffffff06a887 */ /* 0x000fc80008800000 */
[----:B------:R-:W-:-:S04]  /*04e0*/  ULOP3.LUT UR6, UR6, 0x1, URZ, 0xc0, !UPT ;  /* 0x0000000106067892 */ /* 0x000fc8000f8ec0ff */
[----:B------:R-:W-:-:S11]  /*04f0*/  UISETP.NE.U32.AND UP5, UPT, UR6, 0x1, UPT ;  /* 0x000000010600788c */ /* 0x000fd6000bfa5070 */
.L_x_8:
[----:B------:R-:W3:Y:S01]  /*0500*/  SHFL.IDX PT, R0, R72, RZ, 0x1f ;  /* 0x00001fff48007589 */ /* 0x000ee200000e0000 */
[----:B------:R-:W-:-:S04]  /*0510*/  UISETP.NE.AND UP1, UPT, UR10, 0x2, UPT ;  /* 0x000000020a00788c */ /* 0x000fc8000bf25270 */
[----:B------:R-:W-:Y:S02]  /*0520*/  UISETP.EQ.AND UP2, UPT, UR5, URZ, !UP1 ;  /* 0x000000ff0500728c */ /* 0x000fe4000cf42270 */
[----:B------:R-:W-:-:S04]  /*0530*/  USEL UR6, URZ, 0x1, UP1 ;  /* 0x00000001ff067887 */ /* 0x000fc80008800000 */
[----:B------:R-:W-:Y:S02]  /*0540*/  PLOP3.LUT P5, PT, P1, PT, UP2, 0x80, 0x8 ;  /* 0x000000000008781c */ /* 0x000fe40000faf028 */
[----:B---3--:R-:W-:-:S13]  /*0550*/  ISETP.NE.AND P0, PT, R0, RZ, PT ;  /* 0x000000ff0000720c */ /* 0x008fda0003f05270 */
[----:B------:R-:W-:Y:S05]  /*0560*/  @P0 BRA `(.L_x_9) ;  /* 0x0000000000780947 */ /* 0x000fea0003800000 */
[----:B------:R-:W-:Y:S01]  /*0570*/  ELECT P0, URZ, PT ;  /* 0x0000000000ff782f */ /* 0x000fe20003800000 */
[----:B------:R-:W-:-:S12]  /*0580*/  BSSY.RECONVERGENT B0, `(.L_x_9) ;  /* 0x000001c000007945 */ /* 0x000fd80003800200 */
[----:B------:R-:W-:Y:S05]  /*0590*/  @!P0 BRA `(.L_x_10) ;  /* 0x0000000000688947 */ /* 0x000fea0003800000 */
[----:B------:R-:W-:Y:S01]  /*05a0*/  UMOV UR8, 0x400 ;  /* 0x0000040000087882 */ /* 0x000fe20000000000 */
[----:B------:R-:W-:Y:S01]  /*05b0*/  UMOV UR7, 0x1 ;  /* 0x0000000100077882 */ /* 0x000fe20000000000 */
[----:B------:R-:W-:Y:S02]  /*05c0*/  ULEA UR8, UR37, UR8, 0x18 ;  /* 0x0000000825087291 */ /* 0x000fe4000f8ec0ff */
[----:B------:R-:W-:-:S04]  /*05d0*/  UIADD3 UR12, UPT, UPT, -UR7, 0x100000, URZ ;  /* 0x00100000070c7890 */ /* 0x000fc8000fffe1ff */
[----:B------:R-:W-:Y:S02]  /*05e0*/  USHF.L.U32 UR13, UR12, 0xb, URZ ;  /* 0x0000000b0c0d7899 */ /* 0x000fe400080006ff */
[----:B------:R-:W-:Y:S01]  /*05f0*/  USHF.L.U32 UR12, UR12, 0x1, URZ ;  /* 0x000000010c0c7899 */ /* 0x000fe200080006ff */
[----:B------:R-:W3:Y:S11]  /*0600*/  FENCE.VIEW.ASYNC.S ;  /* 0x00000000000073c6 */ /* 0x000ef60000000000 */
[----:B---3--:R3:W4:Y:S01]  /*0610*/  SYNCS.EXCH.64 URZ, [UR8], UR12 ;  /* 0x0000000c08ff75b2 */ /* 0x0087220008000100 */
[----:B------:R3:W1:Y:S01]  /*0620*/  SYNCS.EXCH.64 URZ, [UR8+0x48], UR12 ;  /* 0x0000480c08ff75b2 */ /* 0x0006620008000100 */
        /* <DEDUP_REMOVED lines=15> */
[----:B------:R3:W1:Y:S02]  /*0720*/  SYNCS.EXCH.64 URZ, [UR8+0x88], UR12 ;  /* 0x0000880c08ff75b2 */ /* 0x0006640008000100 */
[----:B---3--:R-:W-:Y:S01]  /*0730*/  NOP ;  /* 0x0000000000007918 */ /* 0x008fe20000000000 */
.L_x_10:
[----:B------:R-:W-:Y:S05]  /*0740*/  BSYNC.RECONVERGENT B0 ;  /* 0x0000000000007941 */ /* 0x000fea0003800200 */
.L_x_9:
[----:B------:R-:W3:Y:S01]  /*0750*/  SHFL.IDX PT, R0, R72, RZ, 0x1f ;  /* 0x00001fff48007589 */ /* 0x000ee200000e0000 */
[----:B------:R-:W-:Y:S01]  /*0760*/  NOP ;  /* 0x0000000000007918 */ /* 0x000fe20000000000 */
[----:B---3--:R-:W-:-:S13]  /*0770*/  ISETP.NE.AND P0, PT, R0, 0x1, PT ;  /* 0x000000010000780c */ /* 0x008fda0003f05270 */
[----:B------:R-:W-:Y:S05]  /*0780*/  @P0 BRA `(.L_x_11) ;  /* 0x0000000000540947 */ /* 0x000fea0003800000 */
[----:B------:R-:W-:Y:S01]  /*0790*/  UMOV UR9, 0x400 ;  /* 0x0000040000097882 */ /* 0x000fe20000000000 */
[----:B------:R-:W-:Y:S01]  /*07a0*/  UMOV UR8, 0x20 ;  /* 0x0000002000087882 */ /* 0x000fe20000000000 */
[----:B------:R-:W-:Y:S01]  /*07b0*/  UMOV UR7, 0x80 ;  /* 0x0000008000077882 */ /* 0x000fe20000000000 */
[----:B------:R-:W-:Y:S02]  /*07c0*/  ULEA UR9, UR37, UR9, 0x18 ;  /* 0x0000000925097291 */ /* 0x000fe4000f8ec0ff */
[----:B------:R-:W-:-:S04]  /*07d0*/  UIADD3 UR12, UPT, UPT, -UR8, 0x100000, URZ ;  /* 0x00100000080c7890 */ /* 0x000fc8000fffe1ff */
[----:B------:R-:W-:Y:S02]  /*07e0*/  USHF.L.U32 UR13, UR12, 0xb, URZ ;  /* 0x0000000b0c0d7899 */ /* 0x000fe400080006ff */
[----:B------:R-:W-:Y:S02]  /*07f0*/  USHF.L.U32 UR12, UR12, 0x1, URZ ;  /* 0x000000010c0c7899 */ /* 0x000fe400080006ff */
[----:B------:R-:W-:-:S04]  /*0800*/  UIADD3 UR14, UPT, UPT, -UR7, 0x100000, URZ ;  /* 0x00100000070e7890 */ /* 0x000fc8000fffe1ff */
[----:B------:R-:W-:Y:S02]  /*0810*/  USHF.L.U32 UR15, UR14, 0xb, URZ ;  /* 0x0000000b0e0f7899 */ /* 0x000fe400080006ff */
[----:B------:R-:W-:Y:S01]  /*0820*/  USHF.L.U32 UR14, UR14, 0x1, URZ ;  /* 0x000000010e0e7899 */ /* 0x000fe200080006ff */
[----:B------:R-:W-:Y:S01]  /*0830*/  ELECT P0, URZ, PT ;  /* 0x0000000000ff782f */ /* 0x000fe20003800000 */
[----:B------:R-:W3:Y:S02]  /*0840*/  FENCE.VIEW.ASYNC.S ;  /* 0x00000000000073c6 */ /* 0x000ee40000000000 */
[----:B---3--:R3:W1:Y:S08]  /*0850*/  SYNCS.EXCH.64 URZ, [UR9+0x90], UR12 ;  /* 0x0000900c09ff75b2 */ /* 0x0086700008000100 */
[----:B------:R3:W1:Y:S01]  /*0860*/  SYNCS.EXCH.64 URZ, [UR9+0xb0], UR14 ;  /* 0x0000b00e09ff75b2 */ /* 0x0006620008000100 */
[----:B------:R3:W1:Y:S01]  /*0870*/  SYNCS.EXCH.64 URZ, [UR9+0x98], UR12 ;  /* 0x0000980c09ff75b2 */ /* 0x0006620008000100 */
[----:B------:R3:W1:Y:S01]  /*0880*/  SYNCS.EXCH.64 URZ, [UR9+0xb8], UR14 ;  /* 0x0000b80e09ff75b2 */ /* 0x0006620008000100 */
[----:B------:R3:W1:Y:S01]  /*0890*/  SYNCS.EXCH.64 URZ, [UR9+0xa0], UR12 ;  /* 0x0000a00c09ff75b2 */ /* 0x0006620008000100 */
[----:B------:R3:W1:Y:S01]  /*08a0*/  SYNCS.EXCH.64 URZ, [UR9+0xc0], UR14 ;  /* 0x0000c00e09ff75b2 */ /* 0x0006620008000100 */
[----:B------:R3:W1:Y:S01]  /*08b0*/  SYNCS.EXCH.64 URZ, [UR9+0xa8], UR12 ;  /* 0x0000a80c09ff75b2 */ /* 0x0006620008000100 */
[----:B------:R3:W1:Y:S01]  /*08c0*/  SYNCS.EXCH.64 URZ, [UR9+0xc8], UR14 ;  /* 0x0000c80e09ff75b2 */ /* 0x0006620008000100 */
[----:B------:R-:W-:Y:S01]  /*08d0*/  NOP ;  /* 0x0000000000007918 */ /* 0x000fe20000000000 */
.L_x_11:
[----:B------:R-:W2:Y:S01]  /*08e0*/  SHFL.IDX PT, R0, R72, RZ, 0x1f ;  /* 0x00001fff48007589 */ /* 0x000ea200000e0000 */
[----:B------:R-:W-:Y:S01]  /*08f0*/  NOP ;  /* 0x0000000000007918 */ /* 0x000fe20000000000 */
[----:B--2---:R-:W-:-:S13]  /*0900*/  ISETP.NE.AND P0, PT, R0, 0x3, PT ;  /* 0x000000030000780c */ /* 0x004fda0003f05270 */
[----:B------:R-:W-:Y:S05]  /*0910*/  @P0 BRA `(.L_x_12) ;  /* 0x00000000002c0947 */ /* 0x000fea0003800000 */
[----:B------:R-:W-:Y:S01]  /*0920*/  UMOV UR8, 0x400 ;  /* 0x0000040000087882 */ /* 0x000fe20000000000 */
[----:B------:R-:W-:Y:S01]  /*0930*/  UMOV UR7, 0x20 ;  /* 0x0000002000077882 */ /* 0x000fe20000000000 */
[----:B------:R-:W-:Y:S02]  /*0940*/  ULEA UR8, UR37, UR8, 0x18 ;  /* 0x0000000825087291 */ /* 0x000fe4000f8ec0ff */
[----:B---3--:R-:W-:-:S04]  /*0950*/  UIADD3 UR12, UPT, UPT, -UR7, 0x100000, URZ ;  /* 0x00100000070c7890 */ /* 0x008fc8000fffe1ff */
[----:B------:R-:W-:Y:S02]  /*0960*/  USHF.L.U32 UR13, UR12, 0xb, URZ ;  /* 0x0000000b0c0d7899 */ /* 0x000fe400080006ff */
[----:B------:R-:W-:Y:S01]  /*0970*/  USHF.L.U32 UR12, UR12, 0x1, URZ ;  /* 0x000000010c0c7899 */ /* 0x000fe200080006ff */
[----:B------:R-:W-:Y:S01]  /*0980*/  ELECT P0, URZ, PT ;  /* 0x0000000000ff782f */ /* 0x000fe20003800000 */
[----:B------:R-:W2:Y:S10]  /*0990*/  FENCE.VIEW.ASYNC.S ;  /* 0x00000000000073c6 */ /* 0x000eb40000000000 */
[----:B--2---:R2:W3:Y:S01]  /*09a0*/  SYNCS.EXCH.64 URZ, [UR8+0xd0], UR12 ;  /* 0x0000d00c08ff75b2 */ /* 0x0044e20008000100 */
[----:B------:R2:W1:Y:S01]  /*09b0*/  SYNCS.EXCH.64 URZ, [UR8+0xd8], UR12 ;  /* 0x0000d80c08ff75b2 */ /* 0x0004620008000100 */
[----:B------:R-:W-:Y:S01]  /*09c0*/  NOP ;  /* 0x0000000000007918 */ /* 0x000fe20000000000 */
.L_x_12:
[----:B------:R-:W4:Y:S01]  /*09d0*/  SHFL.IDX PT, R0, R72, RZ, 0x1f ;  /* 0x00001fff48007589 */ /* 0x000f2200000e0000 */
[----:B------:R-:W-:Y:S01]  /*09e0*/  NOP ;  /* 0x0000000000007918 */ /* 0x000fe20000000000 */
[----:B----4-:R-:W-:-:S13]  /*09f0*/  ISETP.NE.AND P0, PT, R0, 0x4, PT ;  /* 0x000000040000780c */ /* 0x010fda0003f05270 */
[----:B------:R-:W-:Y:S05]  /*0a00*/  @P0 BRA `(.L_x_13) ;  /* 0x0000000000480947 */ /* 0x000fea0003800000 */
[----:B---3--:R-:W-:Y:S01]  /*0a10*/  UMOV UR9, 0x1e0 ;  /* 0x000001e000097882 */ /* 0x008fe20000000000 */
[----:B--2---:R-:W-:Y:S01]  /*0a20*/  UMOV UR8, 0x400 ;  /* 0x0000040000087882 */ /* 0x004fe20000000000 */
[----:B------:R-:W-:Y:S01]  /*0a30*/  USEL UR9, UR9, 0x1a0, UP5 ;  /* 0x000001a009097887 */ /* 0x000fe2000a800000 */
        /* <DEDUP_REMOVED lines=9> */
[----:B------:R-:W2:Y:S02]  /*0ad0*/  FENCE.VIEW.ASYNC.S ;  /* 0x00000000000073c6 */ /* 0x000ea40000000000 */
[----:B--2---:R4:W2:Y:S08]  /*0ae0*/  SYNCS.EXCH.64 URZ, [UR8+0xe0], UR12 ;  /* 0x0000e00c08ff75b2 */ /* 0x0048b00008000100 */
[----:B------:R4:W3:Y:S01]  /*0af0*/  SYNCS.EXCH.64 URZ, [UR8+0xf0], UR14 ;  /* 0x0000f00e08ff75b2 */ /* 0x0008e20008000100 */
[----:B------:R4:W1:Y:S01]  /*0b00*/  SYNCS.EXCH.64 URZ, [UR8+0xe8], UR12 ;  /* 0x0000e80c08ff75b2 */ /* 0x0008620008000100 */
[----:B------:R4:W1:Y:S02]  /*0b10*/  SYNCS.EXCH.64 URZ, [UR8+0xf8], UR14 ;  /* 0x0000f80e08ff75b2 */ /* 0x0008640008000100 */
[----:B----4-:R-:W-:Y:S01]  /*0b20*/  NOP ;  /* 0x0000000000007918 */ /* 0x010fe20000000000 */
.L_x_13:
[----:B------:R-:W4:Y:S01]  /*0b30*/  SHFL.IDX PT, R0, R72, RZ, 0x1f ;  /* 0x00001fff48007589 */ /* 0x000f2200000e0000 */
[----:B------:R-:W-:Y:S01]  /*0b40*/  NOP ;  /* 0x0000000000007918 */ /* 0x000fe20000000000 */
[----:B----4-:R-:W-:-:S13]  /*0b50*/  ISETP.NE.AND P0, PT, R0, 0x5, PT ;  /* 0x000000050000780c */ /* 0x010fda0003f05270 */
[----:B------:R-:W-:Y:S05]  /*0b60*/  @P0 BRA `(.L_x_14) ;  /* 0x0000000000540947 */ /* 0x000fea0003800000 */
[----:B---3--:R-:W-:Y:S01]  /*0b70*/  UMOV UR9, 0x400 ;  /* 0x0000040000097882 */ /* 0x008fe20000000000 */
[----:B--2---:R-:W-:Y:S01]  /*0b80*/  UMOV UR8, 0x1 ;  /* 0x0000000100087882 */ /* 0x004fe20000000000 */
        /* <DEDUP_REMOVED lines=13> */
[----:B------:R4:W1:Y:S01]  /*0c60*/  SYNCS.EXCH.64 URZ, [UR9+0x128], UR14 ;  /* 0x0001280e09ff75b2 */ /* 0x0008620008000100 */
[----:B------:R4:W1:Y:S01]  /*0c70*/  SYNCS.EXCH.64 URZ, [UR9+0x110], UR12 ;  /* 0x0001100c09ff75b2 */ /* 0x0008620008000100 */
[----:B------:R4:W1:Y:S01]  /*0c80*/  SYNCS.EXCH.64 URZ, [UR9+0x130], UR14 ;  /* 0x0001300e09ff75b2 */ /* 0x0008620008000100 */
[----:B------:R4:W1:Y:S01]  /*0c90*/  SYNCS.EXCH.64 URZ, [UR9+0x118], UR12 ;  /* 0x0001180c09ff75b2 */ /* 0x0008620008000100 */
[----:B------:R4:W1:Y:S02]  /*0ca0*/  SYNCS.EXCH.64 URZ, [UR9+0x138], UR14 ;  /* 0x0001380e09ff75b2 */ /* 0x0008640008000100 */
[----:B----4-:R-:W-:Y:S01]  /*0cb0*/  NOP ;  /* 0x0000000000007918 */ /* 0x010fe20000000000 */
.L_x_14:
[----:B------:R-:W4:Y:S01]  /*0cc0*/  SHFL.IDX PT, R0, R72, RZ, 0x1f ;  /* 0x00001fff48007589 */ /* 0x000f2200000e0000 */
[----:B------:R-:W-:Y:S01]  /*0cd0*/  ISETP.NE.OR P1, PT, RZ, UR10, !P1 ;  /* 0x0000000aff007c0c */ /* 0x000fe2000cf25670 */
[----:B------:R-:W-:Y:S01]  /*0ce0*/  NOP ;  /* 0x0000000000007918 */ /* 0x000fe20000000000 */
[----:B----4-:R-:W-:-:S13]  /*0cf0*/  ISETP.NE.AND P0, PT, R0, 0x3, PT ;  /* 0x000000030000780c */ /* 0x010fda0003f05270 */
[----:B------:R-:W-:Y:S05]  /*0d00*/  @P0 BRA `(.L_x_15) ;  /* 0x0000000000340947 */ /* 0x000fea0003800000 */
[----:B--2---:R-:W-:Y:S01]  /*0d10*/  UMOV UR8, 0x400 ;  /* 0x0000040000087882 */ /* 0x004fe20000000000 */
[----:B------:R-:W-:Y:S01]  /*0d20*/  UMOV UR7, 0x20 ;  /* 0x0000002000077882 */ /* 0x000fe20000000000 */
[----:B------:R-:W-:Y:S02]  /*0d30*/  ULEA UR8, UR37, UR8, 0x18 ;  /* 0x0000000825087291 */ /* 0x000fe4000f8ec0ff */
[----:B---3--:R-:W-:-:S04]  /*0d40*/  UIADD3 UR12, UPT, UPT, -UR7, 0x100000, URZ ;  /* 0x00100000070c7890 */ /* 0x008fc8000fffe1ff */
[----:B------:R-:W-:Y:S02]  /*0d50*/  USHF.L.U32 UR13, UR12, 0xb, URZ ;  /* 0x0000000b0c0d7899 */ /* 0x000fe400080006ff */
[----:B------:R-:W-:Y:S01]  /*0d60*/  USHF.L.U32 UR12, UR12, 0x1, URZ ;  /* 0x000000010c0c7899 */ /* 0x000fe200080006ff */
[----:B------:R-:W-:Y:S01]  /*0d70*/  ELECT P0, URZ, PT ;  /* 0x0000000000ff782f */ /* 0x000fe20003800000 */
[----:B------:R-:W2:Y:S10]  /*0d80*/  FENCE.VIEW.ASYNC.S ;  /* 0x00000000000073c6 */ /* 0x000eb40000000000 */
[----:B--2---:R4:W2:Y:S01]  /*0d90*/  SYNCS.EXCH.64 URZ, [UR8+0x140], UR12 ;  /* 0x0001400c08ff75b2 */ /* 0x0048a20008000100 */
[----:B------:R4:W3:Y:S01]  /*0da0*/  SYNCS.EXCH.64 URZ, [UR8+0x150], UR12 ;  /* 0x0001500c08ff75b2 */ /* 0x0008e20008000100 */
[----:B------:R4:W1:Y:S01]  /*0db0*/  SYNCS.EXCH.64 URZ, [UR8+0x148], UR12 ;  /* 0x0001480c08ff75b2 */ /* 0x0008620008000100 */
[----:B------:R4:W1:Y:S02]  /*0dc0*/  SYNCS.EXCH.64 URZ, [UR8+0x158], UR12 ;  /* 0x0001580c08ff75b2 */ /* 0x0008640008000100 */
[----:B----4-:R-:W-:Y:S01]  /*0dd0*/  NOP ;  /* 0x0000000000007918 */ /* 0x010fe20000000000 */
.L_x_15:
[----:B------:R-:W-:Y:S01]  /*0de0*/  VOTEU.ALL UP1, P1 ;  /* 0x0000000000ff7886 */ /* 0x000fe20000820000 */
[----:B--2---:R-:W2:Y:S01]  /*0df0*/  LDCU UR8, c[0x0][0x36c] ;  /* 0x00006d80ff0877ac */ /* 0x004ea20008000800 */
[----:B------:R-:W-:Y:S01]  /*0e00*/  NOP ;  /* 0x0000000000007918 */ /* 0x000fe20000000000 */
[----:B------:R-:W-:Y:S01]  /*0e10*/  LOP3.LUT R10, R81, 0x1f, RZ, 0xc0, !PT ;  /* 0x0000001f510a7812 */ /* 0x000fe200078ec0ff */
[----:B---3--:R-:W-:Y:S01]  /*0e20*/  UMOV UR12, 0x20 ;  /* 0x00000020000c7882 */ /* 0x008fe20000000000 */
[----:B------:R-:W-:Y:S01]  /*0e30*/  @!UP1 UMOV UR7, 0x400 ;  /* 0x0000040000079882 */ /* 0x000fe20000000000 */
[----:B------:R-:W-:-:S04]  /*0e40*/  @!UP1 UIADD3 UR12, UPT, UPT, -UR12, 0x100000, URZ ;  /* 0x001000000c0c9890 */ /* 0x000fc8000fffe1ff */
[----:B------:R-:W-:Y:S02]  /*0e50*/  @!UP1 USHF.L.U32 UR13, UR12, 0xb, URZ ;  /* 0x0000000b0c0d9899 */ /* 0x000fe400080006ff */
[----:B------:R-:W-:Y:S02]  /*0e60*/  @!UP1 USHF.L.U32 UR12, UR12, 0x1, URZ ;  /* 0x000000010c0c9899 */ /* 0x000fe400080006ff */
[----:B------:R-:W-:Y:S01]  /*0e70*/  @!UP1 ULEA UR7, UR37, UR7, 0x18 ;  /* 0x0000000725079291 */ /* 0x000fe2000f8ec0ff */
[----:B------:R-:W-:Y:S01]  /*0e80*/  VOTEU.ALL UP1, P1 ;  /* 0x0000000000ff7886 */ /* 0x000fe20000820000 */
[----:B------:R-:W-:Y:S01]  /*0e90*/  UISETP.NE.AND UP4, UPT, UR10, URZ, UPT ;  /* 0x000000ff0a00728c */ /* 0x000fe2000bf85270 */
[----:B------:R-:W3:Y:S09]  /*0ea0*/  FENCE.VIEW.ASYNC.S ;  /* 0x00000000000073c6 */ /* 0x000ef20000000000 */
[----:B---3--:R3:W4:Y:S01]  /*0eb0*/  @!UP1 SYNCS.EXCH.64 URZ, [UR7+0x160], UR12 ;  /* 0x0001600c07ff95b2 */ /* 0x0087220008000100 */
[----:B--2---:R-:W-:-:S09]  /*0ec0*/  UISETP.EQ.U32.AND UP1, UPT, UR8, 0x1, UPT ;  /* 0x000000010800788c */ /* 0x004fd2000bf22070 */
[----:B------:R-:W-:Y:S05]  /*0ed0*/  BRA.U !UP1, `(.L_x_16) ;  /* 0x0000000109087547 */ /* 0x000fea000b800000 */
[----:B-1--4-:R-:W-:Y:S01]  /*0ee0*/  UCGABAR_ARV ;  /* 0x00000000000079c7 */ /* 0x012fe20008000000 */
[----:B------:R-:W-:Y:S05]  /*0ef0*/  BRA `(.L_x_17) ;  /* 0x0000000000047947 */ /* 0x000fea0003800000 */
.L_x_16:
[----:B-1--4-:R-:W-:Y:S01]  /*0f00*/  NOP ;  /* 0x0000000000007918 */ /* 0x012fe20000000000 */
.L_x_17:
[----:B------:R-:W1:Y:S01]  /*0f10*/  S2R R11, SR_CTAID.X ;  /* 0x00000000000b7919 */ /* 0x000e620000002500 */
[----:B------:R-:W-:-:S05]  /*0f20*/  CS2R.32 R68, SR_CgaSize ;  /* 0x0000000000447805 */ /* 0x000fca0000008a00 */
[----:B------:R-:W-:-:S05]  /*0f30*/  IMAD R68, R68, -0xa0, RZ ;  /* 0xffffff6044447824 */ /* 0x000fca00078e02ff */
[----:B------:R-:W-:-:S14]  /*0f40*/  R2UR UR8, R68 ;  /* 0x00000000440872ca */ /* 0x000fdc00000e0000 */
[----:B------:R-:W2:Y:S01]  /*0f50*/  LDCU UR8, c[0x0][UR8+0x2b0] ;  /* 0x00005600080877ac */ /* 0x000ea20008000800 */
[----:B------:R-:W-:-:S05]  /*0f60*/  CS2R.32 R0, SR_CgaSize ;  /* 0x0000000000007805 */ /* 0x000fca0000008a00 */
[----:B------:R-:W-:-:S06]  /*0f70*/  IMAD R0, R0, -0xa0, RZ ;  /* 0xffffff6000007824 */ /* 0x000fcc00078e02ff */
[----:B------:R-:W4:Y:S01]  /*0f80*/  LDC R0, c[0x0][R0+0x2a0] ;  /* 0x0000a80000007b82 */ /* 0x000f220000000800 */
[----:B------:R-:W-:Y:S01]  /*0f90*/  PRMT R8, RZ, 0x7610, R8 ;  /* 0x00007610ff087816 */ /* 0x000fe20000000008 */
[----:B------:R-:W2:Y:S01]  /*0fa0*/  S2R R20, SR_CTAID.Y ;  /* 0x0000000000147919 */ /* 0x000ea20000002600 */
[----:B------:R-:W-:-:S05]  /*0fb0*/  CS2R.32 R68, SR_CgaSize ;  /* 0x0000000000447805 */ /* 0x000fca0000008a00 */
[----:B------:R-:W-:-:S05]  /*0fc0*/  IMAD R68, R68, -0xa0, RZ ;  /* 0xffffff6044447824 */ /* 0x000fca00078e02ff */
[----:B---3--:R-:W-:-:S14]  /*0fd0*/  R2UR UR7, R68 ;  /* 0x00000000440772ca */ /* 0x008fdc00000e0000 */
[----:B------:R-:W3:Y:S01]  /*0fe0*/  LDCU UR7, c[0x0][UR7+0x2b4] ;  /* 0x00005680070777ac */ /* 0x000ee20008000800 */
[----:B------:R-:W-:Y:S01]  /*0ff0*/  UISETP.NE.AND UP2, UPT, UR10, 0x2, UPT ;  /* 0x000000020a00788c */ /* 0x000fe2000bf45270 */
[----:B------:R-:W2:Y:S01]  /*1000*/  LDC R9, c[0x0][0xb24] ;  /* 0x0002c900ff097b82 */ /* 0x000ea20000000800 */
[----:B------:R-:W-:-:S05]  /*1010*/  CS2R.32 R66, SR_CgaSize ;  /* 0x0000000000427805 */ /* 0x000fca0000008a00 */
[----:B------:R-:W-:-:S06]  /*1020*/  IMAD R66, R66, -0xa0, RZ ;  /* 0xffffff6042427824 */ /* 0x000fcc00078e02ff */
[----:B------:R-:W4:Y:S08]  /*1030*/  LDC R66, c[0x0][R66+0x2a4] ;  /* 0x0000a90042427b82 */ /* 0x000f300000000800 */
[----:B------:R-:W4:Y:S01]  /*1040*/  LDC R26, c[0x0][0xb24] ;  /* 0x0002c900ff1a7b82 */ /* 0x000f220000000800 */
[----:B-1----:R-:W-:Y:S01]  /*1050*/  I2FP.F32.U32 R4, R11 ;  /* 0x0000000b00047245 */ /* 0x002fe20000201000 */
[----:B------:R-:W-:-:S06]  /*1060*/  IMAD.MOV.U32 R21, RZ, RZ, R11 ;  /* 0x000000ffff157224 */ /* 0x000fcc00078e000b */
[----:B------:R-:W1:Y:S01]  /*1070*/  S2UR UR36, SR_CTAID.Z ;  /* 0x00000000002479c3 */ /* 0x000e620000002700 */
[----:B--2---:R-:W-:Y:S02]  /*1080*/  ISETP.GE.AND P0, PT, R9, 0x1, PT ;  /* 0x000000010900780c */ /* 0x004fe40003f06270 */
[----:B------:R-:W-:Y:S01]  /*1090*/  I2FP.F32.U32 R2, R20 ;  /* 0x0000001400027245 */ /* 0x000fe20000201000 */
[----:B------:R-:W-:-:S04]  /*10a0*/  FMUL R4, R4, UR8 ;  /* 0x0000000804047c20 */ /* 0x000fc80008400000 */
[----:B---3--:R-:W-:Y:S01]  /*10b0*/  FMUL R2, R2, UR7 ;  /* 0x0000000702027c20 */ /* 0x008fe20008400000 */
[----:B------:R-:W2:Y:S01]  /*10c0*/  F2I.U32.TRUNC.NTZ R68, R4 ;  /* 0x0000000400447305 */ /* 0x000ea2000020f000 */
[----:B------:R-:W3:Y:S07]  /*10d0*/  LDCU UR7, c[0x0][0xb30] ;  /* 0x00016600ff0777ac */ /* 0x000eee0008000800 */
[----:B------:R-:W1:Y:S01]  /*10e0*/  F2I.U32.TRUNC.NTZ R3, R2 ;  /* 0x0000000200037305 */ /* 0x000e62000020f000 */
[----:B--2---:R-:W-:-:S04]  /*10f0*/  IMAD.MOV R68, RZ, RZ, -R68 ;  /* 0x000000ffff447224 */ /* 0x004fc800078e0a44 */
[----:B----4-:R-:W-:Y:S01]  /*1100*/  IMAD R68, R0, R68, R11 ;  /* 0x0000004400447224 */ /* 0x010fe200078e020b */
[----:B------:R-:W-:Y:S01]  /*1110*/  PRMT R0, RZ, 0x7610, R0 ;  /* 0x00007610ff007816 */ /* 0x000fe20000000000 */
[----:B---3--:R-:W-:Y:S01]  /*1120*/  UISETP.NE.AND UP3, UPT, UR7, 0x1, UPT ;  /* 0x000000010700788c */ /* 0x008fe2000bf65270 */
[----:B-1----:R-:W-:-:S05]  /*1130*/  IADD3 R3, PT, PT, -R3, RZ, RZ ;  /* 0x000000ff03037210 */ /* 0x002fca0007ffe1ff */
[----:B------:R-:W-:Y:S01]  /*1140*/  IMAD R66, R66, R3, R20 ;  /* 0x0000000342427224 */ /* 0x000fe200078e0214 */
[----:B------:R-:W-:Y:S06]  /*1150*/  BRA.U UP4, `(.L_x_18) ;  /* 0x0000000104247547 */ /* 0x000fec000b800000 */
[----:B------:R-:W-:Y:S01]  /*1160*/  ISETP.NE.AND P1, PT, R66, RZ, PT ;  /* 0x000000ff4200720c */ /* 0x000fe20003f25270 */
[----:B------:R-:W-:Y:S01]  /*1170*/  IMAD.MOV.U32 R0, RZ, RZ, 0x3 ;  /* 0x00000003ff007424 */ /* 0x000fe200078e00ff */
[C---:B------:R-:W-:Y:S02]  /*1180*/  LOP3.LUT R3, R68.reuse, 0xfffffffe, RZ, 0xc0, !PT ;  /* 0xfffffffe44037812 */ /* 0x040fe400078ec0ff */
[----:B------:R-:W-:Y:S02]  /*1190*/  ISETP.LT.U32.OR P1, PT, R68, 0x2, !P1 ;  /* 0x000000024400780c */ /* 0x000fe40004f21470 */
[----:B------:R-:W-:Y:S02]  /*11a0*/  SHF.L.U32 R0, R0, R3, RZ ;  /* 0x0000000300007219 */ /* 0x000fe400000006ff */
[----:B------:R-:W-:Y:S02]  /*11b0*/  SEL R5, RZ, 0x1, !P1 ;  /* 0x00000001ff057807 */ /* 0x000fe40004800000 */
[----:B------:R-:W-:-:S05]  /*11c0*/  SEL R2, RZ, 0x2, !P1 ;  /* 0x00000002ff027807 */ /* 0x000fca0004800000 */
[----:B------:R-:W-:-:S05]  /*11d0*/  IMAD.IADD R2, R5, 0x1, R2 ;  /* 0x0000000105027824 */ /* 0x000fca00078e0202 */
[----:B------:R-:W-:Y:S02]  /*11e0*/  PRMT R8, R2, 0x7610, R8 ;  /* 0x0000761002087816 */ /* 0x000fe40000000008 */
.L_x_18:
[----:B------:R-:W-:Y:S05]  /*11f0*/  @!P0 BRA `(.L_x_19) ;  /* 0x0000000000b88947 */ /* 0x000fea0003800000 */
[----:B------:R-:W1:Y:S01]  /*1200*/  LDC.64 R4, c[0x0][0xb18] ;  /* 0x0002c600ff047b82 */ /* 0x000e620000000a00 */
[----:B------:R-:W-:-:S07]  /*1210*/  ISETP.NE.AND P0, PT, R9, 0x1, PT ;  /* 0x000000010900780c */ /* 0x000fce0003f05270 */
[----:B------:R-:W2:Y:S08]  /*1220*/  LDC R14, c[0x0][0xb0c] ;  /* 0x0002c300ff0e7b82 */ /* 0x000eb00000000800 */
[----:B------:R-:W3:Y:S08]  /*1230*/  LDC R13, c[0x0][0x370] ;  /* 0x0000dc00ff0d7b82 */ /* 0x000ef00000000800 */
[----:B------:R-:W4:Y:S01]  /*1240*/  LDC R16, c[0x0][0x374] ;  /* 0x0000dd00ff107b82 */ /* 0x000f220000000800 */
[----:B-1----:R-:W-:-:S07]  /*1250*/  ISETP.NE.AND P1, PT, R4, 0x1, PT ;  /* 0x000000010400780c */ /* 0x002fce0003f25270 */
[----:B------:R-:W3:Y:S01]  /*1260*/  LDC.64 R6, c[0x0][0xb10] ;  /* 0x0002c400ff067b82 */ /* 0x000ee20000000a00 */
[----:B--2---:R-:W-:-:S07]  /*1270*/  ISETP.NE.AND P2, PT, R14, 0x1, PT ;  /* 0x000000010e00780c */ /* 0x004fce0003f45270 */
[----:B------:R-:W1:Y:S08]  /*1280*/  LDC R12, c[0x0][0xb20] ;  /* 0x0002c800ff0c7b82 */ /* 0x000e700000000800 */
[----:B------:R-:W2:Y:S01]  /*1290*/  LDC.64 R2, c[0x0][0xb28] ;  /* 0x0002ca00ff027b82 */ /* 0x000ea20000000a00 */
[----:B----4-:R-:W-:-:S04]  /*12a0*/  IMAD.HI.U32 R15, R16, R5, RZ ;  /* 0x00000005100f7227 */ /* 0x010fc800078e00ff */
[----:B------:R-:W-:-:S04]  /*12b0*/  IMAD.HI.U32 R5, R20, R5, RZ ;  /* 0x0000000514057227 */ /* 0x000fc800078e00ff */
[----:B---3--:R-:W-:-:S04]  /*12c0*/  IMAD.HI.U32 R18, R13, R6, RZ ;  /* 0x000000060d127227 */ /* 0x008fc800078e00ff */
[C---:B------:R-:W-:Y:S01]  /*12d0*/  IMAD.HI.U32 R22, R11.reuse, R6, RZ ;  /* 0x000000060b167227 */ /* 0x040fe200078e00ff */
[-C--:B------:R-:W-:Y:S02]  /*12e0*/  @P2 SHF.R.U32.HI R13, RZ, R7.reuse, R18 ;  /* 0x00000007ff0d2219 */ /* 0x080fe40000011612 */
[-C--:B-1----:R-:W-:Y:S02]  /*12f0*/  @P1 SHF.R.U32.HI R16, RZ, R12.reuse, R15 ;  /* 0x0000000cff101219 */ /* 0x082fe4000001160f */
[----:B------:R-:W-:Y:S02]  /*1300*/  SHF.R.U32.HI R5, RZ, R12, R5 ;  /* 0x0000000cff057219 */ /* 0x000fe40000011605 */
[----:B------:R-:W-:Y:S02]  /*1310*/  SHF.R.U32.HI R22, RZ, R7, R22 ;  /* 0x00000007ff167219 */ /* 0x000fe40000011616 */
[----:B------:R-:W-:Y:S01]  /*1320*/  SEL R5, R20, R5, !P1 ;  /* 0x0000000514057207 */ /* 0x000fe20004800000 */
[----:B--2---:R-:W-:Y:S01]  /*1330*/  IMAD.HI.U32 R18, R16, R2, RZ ;  /* 0x0000000210127227 */ /* 0x004fe200078e00ff */
[----:B------:R-:W-:-:S02]  /*1340*/  SEL R21, R11, R22, !P2 ;  /* 0x000000160b157207 */ /* 0x000fc40005000000 */
[----:B------:R-:W-:Y:S01]  /*1350*/  IADD3 R7, PT, PT, -R5, RZ, RZ ;  /* 0x000000ff05077210 */ /* 0x000fe20007ffe1ff */
[----:B------:R-:W-:Y:S01]  /*1360*/  IMAD.HI.U32 R6, R13, R2, RZ ;  /* 0x000000020d067227 */ /* 0x000fe200078e00ff */
[----:B------:R-:W-:-:S03]  /*1370*/  @P0 SHF.R.U32.HI R16, RZ, R3, R18 ;  /* 0x00000003ff100219 */ /* 0x000fc60000011612 */
[----:B------:R-:W-:Y:S01]  /*1380*/  IMAD R7, R4, R7, R20 ;  /* 0x0000000704077224 */ /* 0x000fe200078e0214 */
[----:B------:R-:W-:Y:S01]  /*1390*/  @P0 SHF.R.U32.HI R13, RZ, R3, R6 ;  /* 0x00000003ff0d0219 */ /* 0x000fe20000011606 */
[----:B------:R-:W-:-:S04]  /*13a0*/  IMAD R16, R16, R9, RZ ;  /* 0x0000000910107224 */ /* 0x000fc800078e02ff */
[----:B------:R-:W-:Y:S01]  /*13b0*/  IMAD R6, R13, R9, RZ ;  /* 0x000000090d067224 */ /* 0x000fe200078e02ff */
[----:B------:R-:W-:-:S04]  /*13c0*/  ISETP.GE.AND P1, PT, R5, R16, PT ;  /* 0x000000100500720c */ /* 0x000fc80003f26270 */
[----:B------:R-:W-:Y:S01]  /*13d0*/  ISETP.GE.OR P1, PT, R21, R6, P1 ;  /* 0x000000061500720c */ /* 0x000fe20000f26670 */
[----:B------:R-:W-:-:S05]  /*13e0*/  IMAD.HI.U32 R6, R5, R2, RZ ;  /* 0x0000000205067227 */ /* 0x000fca00078e00ff */
[----:B------:R-:W-:-:S04]  /*13f0*/  SHF.R.U32.HI R6, RZ, R3, R6 ;  /* 0x00000003ff067219 */ /* 0x000fc80000011606 */
[----:B------:R-:W-:-:S03]  /*1400*/  SEL R6, R5, R6, !P0 ;  /* 0x0000000605067207 */ /* 0x000fc60004000000 */
[----:B------:R-:W-:Y:S01]  /*1410*/  @!P1 IMAD.HI.U32 R12, R21, R2, RZ ;  /* 0x00000002150c9227 */ /* 0x000fe200078e00ff */
[----:B------:R-:W-:-:S04]  /*1420*/  IADD3 R2, PT, PT, -R6, RZ, RZ ;  /* 0x000000ff06027210 */ /* 0x000fc80007ffe1ff */
[----:B------:R-:W-:Y:S01]  /*1430*/  @!P1 SHF.R.U32.HI R12, RZ, R3, R12 ;  /* 0x00000003ff0c9219 */ /* 0x000fe2000001160c */
[----:B------:R-:W-:-:S03]  /*1440*/  IMAD R2, R9, R2, R5 ;  /* 0x0000000209027224 */ /* 0x000fc600078e0205 */
[----:B------:R-:W-:-:S05]  /*1450*/  @!P1 SEL R3, R21, R12, !P0 ;  /* 0x0000000c15039207 */ /* 0x000fca0004000000 */
[--C-:B------:R-:W-:Y:S02]  /*1460*/  @!P1 IMAD.IADD R6, R6, 0x1, -R3.reuse ;  /* 0x0000000106069824 */ /* 0x100fe400078e0a03 */
[----:B------:R-:W-:Y:S01]  /*1470*/  @!P1 IMAD R3, R2, R13, R3 ;  /* 0x0000000d02039224 */ /* 0x000fe200078e0203 */
[----:B------:R-:W-:Y:S01]  /*1480*/  IADD3 R2, PT, PT, -R21, RZ, RZ ;  /* 0x000000ff15027210 */ /* 0x000fe20007ffe1ff */
[----:B------:R-:W-:Y:S02]  /*1490*/  @!P1 IMAD R5, R6, R9, R21 ;  /* 0x0000000906059224 */ /* 0x000fe400078e0215 */
[----:B------:R-:W-:Y:S02]  /*14a0*/  @!P1 IMAD.MOV.U32 R21, RZ, RZ, R3 ;  /* 0x000000ffff159224 */ /* 0x000fe400078e0003 */
[----:B------:R-:W-:Y:S02]  /*14b0*/  IMAD R2, R14, R2, R11 ;  /* 0x000000020e027224 */ /* 0x000fe400078e020b */
[----:B------:R-:W-:-:S02]  /*14c0*/  IMAD R20, R5, R4, R7 ;  /* 0x0000000405147224 */ /* 0x000fc400078e0207 */
[----:B------:R-:W-:Y:S02]  /*14d0*/  IMAD R21, R21, R14, R2 ;  /* 0x0000000e15157224 */ /* 0x000fe400078e0202 */
.L_x_19:
[----:B------:R-:W-:Y:S05]  /*14e0*/  BRA.U UP3, `(.L_x_20) ;  /* 0x0000000103407547 */ /* 0x000fea000b800000 */
[----:B------:R-:W1:Y:S08]  /*14f0*/  LDC.64 R4, c[0x0][0xb10] ;  /* 0x0002c400ff047b82 */ /* 0x000e700000000a00 */
[----:B------:R-:W2:Y:S08]  /*1500*/  LDC.64 R2, c[0x0][0xb18] ;  /* 0x0002c600ff027b82 */ /* 0x000eb00000000a00 */
[----:B------:R-:W3:Y:S08]  /*1510*/  LDC R6, c[0x0][0xb20] ;  /* 0x0002c800ff067b82 */ /* 0x000ef00000000800 */
[----:B------:R-:W4:Y:S01]  /*1520*/  LDC R12, c[0x0][0xb0c] ;  /* 0x0002c300ff0c7b82 */ /* 0x000f220000000800 */
[----:B-1----:R-:W-:-:S05]  /*1530*/  IMAD.HI.U32 R4, R21, R4, RZ ;  /* 0x0000000415047227 */ /* 0x002fca00078e00ff */
[----:B------:R-:W-:Y:S01]  /*1540*/  SHF.R.U32.HI R4, RZ, R5, R4 ;  /* 0x00000005ff047219 */ /* 0x000fe20000011604 */
[----:B--2---:R-:W-:Y:S01]  /*1550*/  IMAD.HI.U32 R3, R20, R3, RZ ;  /* 0x0000000314037227 */ /* 0x004fe200078e00ff */
[----:B------:R-:W-:-:S04]  /*1560*/  ISETP.NE.AND P0, PT, R2, 0x1, PT ;  /* 0x000000010200780c */ /* 0x000fc80003f05270 */
[----:B---3--:R-:W-:-:S04]  /*1570*/  SHF.R.U32.HI R3, RZ, R6, R3 ;  /* 0x00000006ff037219 */ /* 0x008fc80000011603 */
[----:B------:R-:W-:Y:S02]  /*1580*/  SEL R3, R20, R3, !P0 ;  /* 0x0000000314037207 */ /* 0x000fe40004000000 */
[----:B----4-:R-:W-:-:S04]  /*1590*/  ISETP.NE.AND P1, PT, R12, 0x1, PT ;  /* 0x000000010c00780c */ /* 0x010fc80003f25270 */
[----:B------:R-:W-:-:S05]  /*15a0*/  SEL R6, R21, R4, !P1 ;  /* 0x0000000415067207 */ /* 0x000fca0004800000 */
[----:B------:R-:W-:Y:S02]  /*15b0*/  IMAD.IADD R4, R3, 0x1, -R6 ;  /* 0x0000000103047824 */ /* 0x000fe400078e0a06 */
[----:B------:R-:W-:Y:S02]  /*15c0*/  IMAD.IADD R3, R6, 0x1, -R3 ;  /* 0x0000000106037824 */ /* 0x000fe400078e0a03 */
[----:B------:R-:W-:Y:S02]  /*15d0*/  IMAD R21, R4, R12, R21 ;  /* 0x0000000c04157224 */ /* 0x000fe400078e0215 */
[----:B------:R-:W-:Y:S02]  /*15e0*/  IMAD R20, R3, R2, R20 ;  /* 0x0000000203147224 */ /* 0x000fe400078e0214 */
.L_x_20:
[----:B------:R-:W-:Y:S05]  /*15f0*/  BRA.U !UP1, `(.L_x_21) ;  /* 0x00000001090c7547 */ /* 0x000fea000b800000 */
[----:B------:R-:W-:Y:S01]  /*1600*/  UCGABAR_WAIT ;  /* 0x0000000000007dc7 */ /* 0x000fe20008000000 */
[----:B------:R-:W-:Y:S01]  /*1610*/  CCTL.IVALL ;  /* 0x00000000ff00798f */ /* 0x000fe20002000000 */
[----:B------:R-:W-:Y:S05]  /*1620*/  BRA `(.L_x_22) ;  /* 0x0000000000047947 */ /* 0x000fea0003800000 */
.L_x_21:
[----:B------:R-:W-:Y:S06]  /*1630*/  BAR.SYNC.DEFER_BLOCKING 0x0 ;  /* 0x0000000000007b1d */ /* 0x000fec0000010000 */
.L_x_22:
[----:B------:R-:W-:Y:S05]  /*1640*/  BRA.U UP2, `(.L_x_23) ;  /* 0x00000015026c7547 */ /* 0x000fea000b800000 */
[----:B------:R-:W1:Y:S01]  /*1650*/  LDCU UR4, c[0x0][0x38c] ;  /* 0x00007180ff0477ac */ /* 0x000e620008000800 */
[----:B------:R-:W2:Y:S01]  /*1660*/  LDC R9, c[0x0][0x370] ;  /* 0x0000dc00ff097b82 */ /* 0x000ea20000000800 */
[C---:B------:R-:W-:Y:S01]  /*1670*/  IMAD.SHL.U32 R17, R11.reuse, 0x20, RZ ;  /* 0x000000200b117824 */ /* 0x040fe200078e00ff */
[----:B------:R-:W-:Y:S01]  /*1680*/  PLOP3.LUT P1, PT, PT, PT, UP5, 0x80, 0x8 ;  /* 0x000000000008781c */ /* 0x000fe20003f2f058 */
[----:B------:R-:W-:Y:S01]  /*1690*/  HFMA2 R15, -RZ, RZ, 0, 5.9604644775390625e-08 ;  /* 0x00000001ff0f7431 */ /* 0x000fe200000001ff */
[----:B------:R-:W-:Y:S01]  /*16a0*/  UISETP.NE.AND UP1, UPT, UR10, URZ, UPT ;  /* 0x000000ff0a00728c */ /* 0x000fe2000bf25270 */
[----:B------:R-:W-:Y:S01]  /*16b0*/  HFMA2 R12, -RZ, RZ, 0, 0 ;  /* 0x00000000ff0c7431 */ /* 0x000fe200000001ff */
[----:B------:R-:W-:Y:S01]  /*16c0*/  ISETP.NE.AND P4, PT, R10, RZ, P5 ;  /* 0x000000ff0a00720c */ /* 0x000fe20002f85270 */
[----:B------:R-:W-:Y:S01]  /*16d0*/  IMAD.SHL.U32 R16, R11, 0x80, RZ ;  /* 0x000000800b107824 */ /* 0x000fe200078e00ff */
[----:B------:R-:W3:Y:S01]  /*16e0*/  LDC R0, c[0x0][0x374] ;  /* 0x0000dd00ff007b82 */ /* 0x000ee20000000800 */
[----:B------:R-:W-:Y:S01]  /*16f0*/  PLOP3.LUT P1, PT, P1, PT, PT, 0x8, 0x80 ;  /* 0x000000000080781c */ /* 0x000fe20000f2e170 */
[----:B------:R-:W-:Y:S01]  /*1700*/  IMAD.MOV.U32 R14, RZ, RZ, RZ ;  /* 0x000000ffff0e7224 */ /* 0x000fe200078e00ff */
[----:B------:R-:W-:Y:S01]  /*1710*/  MOV R8, 0x1 ;  /* 0x0000000100087802 */ /* 0x000fe20000000f00 */
[----:B------:R-:W-:Y:S01]  /*1720*/  IMAD.MOV.U32 R10, RZ, RZ, RZ ;  /* 0x000000ffff0a7224 */ /* 0x000fe200078e00ff */
[----:B------:R-:W-:Y:S01]  /*1730*/  LOP3.LUT R17, R17, 0x20, RZ, 0xc0, !PT ;  /* 0x0000002011117812 */ /* 0x000fe200078ec0ff */
[----:B------:R-:W4:Y:S01]  /*1740*/  LDCU.64 UR14, c[0x0][0x348] ;  /* 0x00006900ff0e77ac */ /* 0x000f220008000a00 */
[----:B-1----:R-:W-:-:S02]  /*1750*/  UIADD3 UR5, UPT, UPT, UR4, 0x1f, URZ ;  /* 0x0000001f04057890 */ /* 0x002fc4000fffe0ff */
[----:B------:R-:W-:Y:S02]  /*1760*/  USEL UR22, UR6, 0x2, UP1 ;  /* 0x0000000206167887 */ /* 0x000fe40008800000 */
[----:B------:R-:W-:Y:S01]  /*1770*/  USHF.R.S32.HI UR7, URZ, 0x1f, UR5 ;  /* 0x0000001fff077899 */ /* 0x000fe20008011405 */
[----:B------:R-:W-:-:S03]  /*1780*/  UMOV UR23, URZ ;  /* 0x000000ff00177c82 */ /* 0x000fc60008000000 */
[----:B------:R-:W-:Y:S02]  /*1790*/  ULEA.HI UR7, UR7, UR5, URZ, 0x5 ;  /* 0x0000000507077291 */ /* 0x000fe4000f8f28ff */
[----:B------:R-:W-:Y:S02]  /*17a0*/  UIADD3 UR5, UPT, UPT, UR4, -0x1, URZ ;  /* 0xffffffff04057890 */ /* 0x000fe4000fffe0ff */
[----:B------:R-:W-:Y:S02]  /*17b0*/  USHF.R.S32.HI UR7, URZ, 0x5, UR7 ;  /* 0x00000005ff077899 */ /* 0x000fe40008011407 */
[----:B------:R-:W-:Y:S02]  /*17c0*/  UISETP.GE.U32.AND UP2, UPT, UR5, -0x3f, UPT ;  /* 0xffffffc10500788c */ /* 0x000fe4000bf46070 */
[----:B------:R-:W-:Y:S02]  /*17d0*/  UISETP.LT.U32.AND UP0, UPT, UR7, 0x9, UPT ;  /* 0x000000090700788c */ /* 0x000fe4000bf01070 */
[----:B------:R-:W-:-:S02]  /*17e0*/  UIADD3 UR4, UPT, UPT, UR4, 0x3e, URZ ;  /* 0x0000003e04047890 */ /* 0x000fc4000fffe0ff */
[----:B------:R-:W-:-:S04]  /*17f0*/  USEL UR5, UR7, 0x9, UP0 ;  /* 0x0000000907057887 */ /* 0x000fc80008000000 */
[----:B------:R-:W-:Y:S02]  /*1800*/  UIADD3 UR21, UPT, UPT, UR5, -0x1, URZ ;  /* 0xffffffff05157890 */ /* 0x000fe4000fffe0ff */
[----:B------:R-:W-:Y:S02]  /*1810*/  @UP2 UIADD3 UR21, UPT, UPT, UR5, URZ, URZ ;  /* 0x000000ff05152290 */ /* 0x000fe4000fffe0ff */
[----:B------:R-:W-:Y:S02]  /*1820*/  UIADD3 UR24, UPT, UPT, UR7, -UR5, URZ ;  /* 0x8000000507187290 */ /* 0x000fe4000fffe0ff */
[----:B------:R-:W-:Y:S02]  /*1830*/  UIADD3 UR13, UPT, UPT, UR21, 0x1, URZ ;  /* 0x00000001150d7890 */ /* 0x000fe4000fffe0ff */
[----:B--2-4-:R-:W-:-:S12]  /*1840*/  UIADD3 UR21, UPT, UPT, -UR21, URZ, URZ ;  /* 0x000000ff15157290 */ /* 0x014fd8000fffe1ff */
.L_x_43:
[----:B------:R-:W-:Y:S01]  /*1850*/  UISETP.NE.AND UP0, UPT, UR37, URZ, UPT ;  /* 0x000000ff2500728c */ /* 0x000fe2000bf05270 */
[----:B------:R-:W1:Y:S08]  /*1860*/  S2UR UR37, SR_CgaCtaId ;  /* 0x00000000002579c3 */ /* 0x000e700000008800 */
[----:B------:R-:W-:Y:S05]  /*1870*/  BRA.U UP0, `(.L_x_24) ;  /* 0x0000000100347547 */ /* 0x000fea000b800000 */
[----:B------:R-:W2:Y:S01]  /*1880*/  S2R R2, SR_CgaCtaId ;  /* 0x0000000000027919 */ /* 0x000ea20000008800 */
[----:B------:R-:W-:-:S04]  /*1890*/  MOV R3, 0x400 ;  /* 0x0000040000037802 */ /* 0x000fc80000000f00 */
[----:B--2---:R-:W-:Y:S02]  /*18a0*/  LEA R3, R2, R3, 0x18 ;  /* 0x0000000302037211 */ /* 0x004fe400078ec0ff */
[----:B------:R-:W-:-:S03]  /*18b0*/  SHF.L.U32 R2, R8, 0x1f, RZ ;  /* 0x0000001f08027819 */ /* 0x000fc600000006ff */
[----:B------:R-:W-:-:S04]  /*18c0*/  IMAD R3, R10, 0x8, R3 ;  /* 0x000000080a037824 */ /* 0x000fc800078e0203 */
[----:B------:R-:W2:Y:S02]  /*18d0*/  SYNCS.PHASECHK.TRANS64.TRYWAIT P0, [R3+URZ+0x150], R2 ;  /* 0x00015002030075a7 */ /* 0x000ea400080011ff */
[----:B--2---:R-:W-:Y:S05]  /*18e0*/  @!P0 BRA `(.L_x_25) ;  /* 0x0000007000d48947 */ /* 0x004fea0003800000 */
.L_x_155:
[----:B------:R-:W-:Y:S01]  /*18f0*/  VIADD R10, R10, 0x1 ;  /* 0x000000010a0a7836 */ /* 0x000fe20000000000 */
[----:B------:R2:W-:Y:S04]  /*1900*/  SYNCS.ARRIVE.TRANS64.A1T0 RZ, [R3+URZ+0x140], RZ ;  /* 0x000140ff03ff79a7 */ /* 0x0005e800081000ff */
[----:B------:R-:W-:-:S04]  /*1910*/  ISETP.NE.AND P0, PT, R10, 0x2, PT ;  /* 0x000000020a00780c */ /* 0x000fc80003f05270 */
[----:B------:R-:W-:Y:S02]  /*1920*/  SEL R10, R10, RZ, P0 ;  /* 0x000000ff0a0a7207 */ /* 0x000fe40000000000 */
[----:B--2---:R-:W-:-:S04]  /*1930*/  SEL R3, RZ, 0x1, P0 ;  /* 0x00000001ff037807 */ /* 0x004fc80000000000 */
[----:B------:R-:W-:-:S07]  /*1940*/  LOP3.LUT R8, R8, R3, RZ, 0x3c, !PT ;  /* 0x0000000308087212 */ /* 0x000fce00078e3cff */
.L_x_24:
[----:B------:R-:W-:Y:S01]  /*1950*/  UMOV UR6, 0x400 ;  /* 0x0000040000067882 */ /* 0x000fe20000000000 */
[----:B------:R-:W-:Y:S01]  /*1960*/  LEA.HI R3, R21, R21, RZ, 0x1 ;  /* 0x0000001515037211 */ /* 0x000fe200078f08ff */
[----:B-1----:R-:W-:Y:S01]  /*1970*/  ULEA UR6, UR37, UR6, 0x18 ;  /* 0x0000000625067291 */ /* 0x002fe2000f8ec0ff */
[----:B------:R-:W-:Y:S01]  /*1980*/  SHF.L.U32 R2, R15, 0x1f, RZ ;  /* 0x0000001f0f027819 */ /* 0x000fe200000006ff */
[----:B------:R-:W-:Y:S01]  /*1990*/  UISETP.GE.U32.AND UP0, UPT, UR4, 0x3f, UPT ;  /* 0x0000003f0400788c */ /* 0x000fe2000bf06070 */
[----:B------:R-:W-:Y:S01]  /*19a0*/  R2UR UR35, R16 ;  /* 0x00000000102372ca */ /* 0x000fe200000e0000 */
[----:B------:R-:W-:Y:S01]  /*19b0*/  ULEA UR8, UR23, UR6, 0x3 ;  /* 0x0000000617087291 */ /* 0x000fe2000f8e18ff */
[----:B------:R-:W-:Y:S01]  /*19c0*/  IMAD.SHL.U32 R3, R3, 0x80, RZ ;  /* 0x0000008003037824 */ /* 0x000fe200078e00ff */
[----:B------:R-:W-:Y:S01]  /*19d0*/  R2UR UR11, R17 ;  /* 0x00000000110b72ca */ /* 0x000fe200000e0000 */
[----:B------:R-:W-:-:S03]  /*19e0*/  UMOV UR25, URZ ;  /* 0x000000ff00197c82 */ /* 0x000fc60008000000 */
[----:B------:R-:W-:-:S03]  /*19f0*/  LOP3.LUT R3, R3, 0xffffff00, RZ, 0xc0, !PT ;  /* 0xffffff0003037812 */ /* 0x000fc600078ec0ff */
[----:B------:R1:W2:Y:S01]  /*1a00*/  SYNCS.PHASECHK.TRANS64.TRYWAIT P0, [UR8+0x48], R2 ;  /* 0x00004802ff0075a7 */ /* 0x0002a20008001108 */
[----:B------:R-:W-:Y:S02]  /*1a10*/  R2UR UR9, R3 ;  /* 0x00000000030972ca */ /* 0x000fe400000e0000 */
[----:B------:R-:W-:-:S11]  /*1a20*/  R2UR UR8, R20 ;  /* 0x00000000140872ca */ /* 0x000fd600000e0000 */
[----:B------:R-:W-:Y:S02]  /*1a30*/  ULOP3.LUT UR35, UR9, 0x80, UR35, 0xf8, !UPT ;  /* 0x0000008009237892 */ /* 0x000fe4000f8ef823 */
[----:B------:R-:W-:Y:S01]  /*1a40*/  ULEA UR11, UR8, UR11, 0x6 ;  /* 0x0000000b080b7291 */ /* 0x000fe2000f8e30ff */
[----:B------:R-:W-:Y:S11]  /*1a50*/  BRA.U !UP0, `(.L_x_26) ;  /* 0x0000000108c07547 */ /* 0x000ff6000b800000 */
[----:B------:R-:W-:Y:S01]  /*1a60*/  UMOV UR16, UR21 ;  /* 0x0000001500107c82 */ /* 0x000fe20008000000 */
[----:B------:R-:W-:Y:S01]  /*1a70*/  UMOV UR17, UR23 ;  /* 0x0000001700117c82 */ /* 0x000fe20008000000 */
[----:B------:R-:W-:-:S05]  /*1a80*/  UMOV UR34, URZ ;  /* 0x000000ff00227c82 */ /* 0x000fca0008000000 */
.L_x_32:
[----:B------:R-:W-:Y:S01]  /*1a90*/  ULEA UR33, UR17, UR6, 0x3 ;  /* 0x0000000611217291 */ /* 0x000fe2000f8e18ff */
[----:B------:R-:W-:Y:S01]  /*1aa0*/  @P5 MOV R3, 0xa000 ;  /* 0x0000a00000035802 */ /* 0x000fe20000000f00 */
[----:B-12-4-:R-:W-:Y:S10]  /*1ab0*/  @P0 BRA `(.L_x_27) ;  /* 0x00000000000c0947 */ /* 0x016ff40003800000 */
[----:B------:R-:W-:-:S04]  /*1ac0*/  SHF.L.U32 R5, R15, 0x1f, RZ ;  /* 0x0000001f0f057819 */ /* 0x000fc800000006ff */
[----:B------:R-:W2:Y:S02]  /*1ad0*/  SYNCS.PHASECHK.TRANS64.TRYWAIT P0, [UR33+0x48], R5 ;  /* 0x00004805ff0075a7 */ /* 0x000ea40008001121 */
[----:B--2---:R-:W-:Y:S05]  /*1ae0*/  @!P0 BRA `(.L_x_28) ;  /* 0x0000007000688947 */ /* 0x004fea0003800000 */
.L_x_27:
[----:B------:R2:W-:Y:S01]  /*1af0*/  @P5 SYNCS.ARRIVE.TRANS64 RZ, [UR33], R3 ;  /* 0x00000003ffff59a7 */ /* 0x0005e20008000021 */
[----:B------:R-:W-:Y:S02]  /*1b00*/  ULOP3.LUT UR8, UR22, 0x2, URZ, 0xfc, !UPT ;  /* 0x0000000216087892 */ /* 0x000fe4000f8efcff */
[----:B------:R-:W-:Y:S02]  /*1b10*/  UIADD3 UR16, UPT, UPT, UR16, 0x1, URZ ;  /* 0x0000000110107890 */ /* 0x000fe4000fffe0ff */
[----:B------:R-:W-:Y:S02]  /*1b20*/  UISETP.NE.AND UP0, UPT, UR8, 0x2, UPT ;  /* 0x000000020800788c */ /* 0x000fe4000bf05270 */
[----:B------:R-:W-:-:S07]  /*1b30*/  UISETP.NE.AND UP2, UPT, UR16, 0x1, UPT ;  /* 0x000000011000788c */ /* 0x000fce000bf45270 */
[----:B------:R-:W-:Y:S05]  /*1b40*/  BRA.U UP0, `(.L_x_29) ;  /* 0x0000000100047547 */ /* 0x000fea000b800000 */
[----:B------:R-:W-:Y:S05]  /*1b50*/  BPT.TRAP 0x1 ;  /* 0x000000040000795c */ /* 0x000fea0000300000 */
.L_x_29:
[----:B------:R-:W-:Y:S04]  /*1b60*/  BSSY.RECONVERGENT B0, `(.L_x_30) ;  /* 0x0000003000007945 */ /* 0x000fe80003800200 */
[----:B------:R-:W-:Y:S05]  /*1b70*/  @!P4 BRA `(.L_x_31) ;  /* 0x000000000004c947 */ /* 0x000fea0003800000 */
[----:B------:R-:W-:Y:S05]  /*1b80*/  BPT.TRAP 0x1 ;  /* 0x000000040000795c */ /* 0x000fea0000300000 */
.L_x_31:
[----:B------:R-:W-:Y:S05]  /*1b90*/  BSYNC.RECONVERGENT B0 ;  /* 0x0000000000007941 */ /* 0x000fea0003800200 */
.L_x_30:
[----:B------:R-:W-:Y:S02]  /*1ba0*/  UIADD3 UR23, UPT, UPT, UR17, 0x1, URZ ;  /* 0x0000000111177890 */ /* 0x000fe4000fffe0ff */
[----:B------:R-:W-:Y:S02]  /*1bb0*/  ULEA UR32, UR17, UR6, 0xe ;  /* 0x0000000611207291 */ /* 0x000fe4000f8e70ff */
[----:B------:R-:W-:Y:S02]  /*1bc0*/  UISETP.NE.AND UP0, UPT, UR23, 0x9, UPT ;  /* 0x000000091700788c */ /* 0x000fe4000bf05270 */
[----:B------:R-:W-:Y:S02]  /*1bd0*/  UIADD3 UR28, UP1, UPT, UR14, 0x80, URZ ;  /* 0x000000800e1c7890 */ /* 0x000fe4000ff3e0ff */
[----:B------:R-:W-:Y:S02]  /*1be0*/  USEL UR9, URZ, 0x1, UP0 ;  /* 0x00000001ff097887 */ /* 0x000fe40008000000 */
[----:B------:R-:W-:-:S02]  /*1bf0*/  USEL UR23, UR23, URZ, UP0 ;  /* 0x000000ff17177287 */ /* 0x000fc40008000000 */
[----:B------:R-:W-:Y:S02]  /*1c00*/  UIADD3 UR26, UP0, UPT, UR14, 0x180, URZ ;  /* 0x000001800e1a7890 */ /* 0x000fe4000ff1e0ff */
[----:B------:R-:W-:Y:S01]  /*1c10*/  ULEA UR8, UR23, UR6, 0x3 ;  /* 0x0000000617087291 */ /* 0x000fe2000f8e18ff */
[----:B------:R-:W-:Y:S01]  /*1c20*/  LOP3.LUT R15, R15, UR9, RZ, 0x3c, !PT ;  /* 0x000000090f0f7c12 */ /* 0x000fe2000f8e3cff */
[----:B------:R-:W-:Y:S02]  /*1c30*/  ULOP3.LUT UR33, UR33, 0xfefffff8, URZ, 0xc0, !UPT ;  /* 0xfefffff821217892 */ /* 0x000fe4000f8ec0ff */
[----:B------:R-:W-:Y:S01]  /*1c40*/  UIADD3.X UR29, UPT, UPT, URZ, UR15, URZ, UP1, !UPT ;  /* 0x0000000fff1d7290 */ /* 0x000fe20008ffe4ff */
[----:B-1----:R-:W-:Y:S01]  /*1c50*/  SHF.L.U32 R2, R15, 0x1f, RZ ;  /* 0x0000001f0f027819 */ /* 0x002fe200000006ff */
[----:B------:R-:W-:Y:S02]  /*1c60*/  UIADD3 UR32, UPT, UPT, UR32, 0x8400, URZ ;  /* 0x0000840020207890 */ /* 0x000fe4000fffe0ff */
[----:B------:R-:W-:Y:S01]  /*1c70*/  UIADD3.X UR27, UPT, UPT, URZ, UR15, URZ, UP0, !UPT ;  /* 0x0000000fff1b7290 */ /* 0x000fe200087fe4ff */
[----:B------:R4:W1:Y:S01]  /*1c80*/  SYNCS.PHASECHK.TRANS64.TRYWAIT P0, [UR8+0x48], R2 ;  /* 0x00004802ff0075a7 */ /* 0x0008620008001108 */
[----:B------:R-:W-:Y:S01]  /*1c90*/  ULEA UR8, UR17, UR6, 0xc ;  /* 0x0000000611087291 */ /* 0x000fe2000f8e60ff */
[----:B------:R-:W-:Y:S01]  /*1ca0*/  UMOV UR18, 0x0 ;  /* 0x0000000000127882 */ /* 0x000fe20000000000 */
[----:B------:R-:W-:-:S02]  /*1cb0*/  UMOV UR19, 0x10000000 ;  /* 0x1000000000137882 */ /* 0x000fc40000000000 */
[----:B------:R-:W-:Y:S01]  /*1cc0*/  UIADD3 UR8, UPT, UPT, UR8, 0x2c400, URZ ;  /* 0x0002c40008087890 */ /* 0x000fe2000fffe0ff */
[----:B------:R2:W-:Y:S01]  /*1cd0*/  UTMALDG.3D.2CTA [UR32], [UR28], desc[UR18] ;  /* 0x000012201c0075b4 */ /* 0x0005e20008211000 */
[----:B------:R-:W-:Y:S01]  /*1ce0*/  UMOV UR10, UR34 ;  /* 0x00000022000a7c82 */ /* 0x000fe20008000000 */
[----:B------:R-:W-:Y:S01]  /*1cf0*/  UMOV UR12, UR36 ;  /* 0x00000024000c7c82 */ /* 0x000fe20008000000 */
[----:B------:R-:W-:Y:S01]  /*1d00*/  UMOV UR9, UR33 ;  /* 0x0000002100097c82 */ /* 0x000fe20008000000 */
[----:B------:R-:W-:Y:S01]  /*1d10*/  UMOV UR25, UR13 ;  /* 0x0000000d00197c82 */ /* 0x000fe20008000000 */
[----:B------:R-:W-:-:S03]  /*1d20*/  UMOV UR17, UR23 ;  /* 0x0000001700117c82 */ /* 0x000fc60008000000 */
[----:B------:R4:W-:Y:S01]  /*1d30*/  UTMALDG.3D.2CTA [UR8], [UR26], desc[UR18] ;  /* 0x000012081a0075b4 */ /* 0x0009e20008211000 */
[----:B--2---:R-:W-:Y:S01]  /*1d40*/  UIADD3 UR34, UPT, UPT, UR34, 0x20, URZ ;  /* 0x0000002022227890 */ /* 0x004fe2000fffe0ff */
[----:B------:R-:W-:Y:S11]  /*1d50*/  BRA.U UP2, `(.L_x_32) ;  /* 0xfffffffd024c7547 */ /* 0x000ff6000b83ffff */
.L_x_26:
[----:B----4-:R-:W-:Y:S01]  /*1d60*/  ULEA UR8, UR23, UR6, 0x3 ;  /* 0x0000000617087291 */ /* 0x010fe2000f8e18ff */
[----:B-1----:R-:W-:Y:S01]  /*1d70*/  SHF.L.U32 R2, R15, 0x1f, RZ ;  /* 0x0000001f0f027819 */ /* 0x002fe200000006ff */
[----:B------:R-:W-:Y:S01]  /*1d80*/  @!P1 SYNCS.ARRIVE.TRANS64.A1T0 RZ, [UR6+0xd8], RZ ;  /* 0x0000d8ffffff99a7 */ /* 0x000fe20008100006 */
[----:B------:R-:W-:-:S06]  /*1d90*/  UISETP.GT.AND UP0, UPT, UR7, UR5, UPT ;  /* 0x000000050700728c */ /* 0x000fcc000bf04270 */
[----:B--2---:R1:W2:Y:S03]  /*1da0*/  SYNCS.PHASECHK.TRANS64.TRYWAIT P0, [UR8+0x48], R2 ;  /* 0x00004802ff0075a7 */ /* 0x0042a60008001108 */
[----:B------:R-:W-:Y:S05]  /*1db0*/  BRA.U !UP0, `(.L_x_33) ;  /* 0x0000000108c07547 */ /* 0x000fea000b800000 */
[----:B------:R-:W-:Y:S01]  /*1dc0*/  UIADD3 UR26, UPT, UPT, UR24, UR25, URZ ;  /* 0x00000019181a7290 */ /* 0x000fe2000fffe0ff */
[----:B------:R-:W-:-:S11]  /*1dd0*/  UMOV UR27, UR23 ;  /* 0x00000017001b7c82 */ /* 0x000fd60008000000 */
.L_x_39:
[----:B------:R-:W-:Y:S01]  /*1de0*/  ULEA UR17, UR27, UR6, 0x3 ;  /* 0x000000061b117291 */ /* 0x000fe2000f8e18ff */
[----:B--2---:R-:W-:Y:S01]  /*1df0*/  @P5 MOV R3, 0xa000 ;  /* 0x0000a00000035802 */ /* 0x004fe20000000f00 */
[----:B-12---:R-:W-:Y:S10]  /*1e00*/  @P0 BRA `(.L_x_34) ;  /* 0x00000000000c0947 */ /* 0x006ff40003800000 */
[----:B------:R-:W-:-:S04]  /*1e10*/  SHF.L.U32 R5, R15, 0x1f, RZ ;  /* 0x0000001f0f057819 */ /* 0x000fc800000006ff */
[----:B------:R-:W2:Y:S02]  /*1e20*/  SYNCS.PHASECHK.TRANS64.TRYWAIT P0, [UR17+0x48], R5 ;  /* 0x00004805ff0075a7 */ /* 0x000ea40008001111 */
[----:B--2---:R-:W-:Y:S05]  /*1e30*/  @!P0 BRA `(.L_x_35) ;  /* 0x0000006c00ac8947 */ /* 0x004fea0003800000 */
.L_x_34:
[----:B------:R2:W-:Y:S01]  /*1e40*/  @P5 SYNCS.ARRIVE.TRANS64 RZ, [UR17], R3 ;  /* 0x00000003ffff59a7 */ /* 0x0005e20008000011 */
[----:B------:R-:W-:-:S04]  /*1e50*/  ULOP3.LUT UR8, UR22, 0x2, URZ, 0xfc, !UPT ;  /* 0x0000000216087892 */ /* 0x000fc8000f8efcff */
[----:B------:R-:W-:-:S09]  /*1e60*/  UISETP.NE.AND UP0, UPT, UR8, 0x2, UPT ;  /* 0x000000020800788c */ /* 0x000fd2000bf05270 */
[----:B------:R-:W-:Y:S05]  /*1e70*/  BRA.U UP0, `(.L_x_36) ;  /* 0x0000000100047547 */ /* 0x000fea000b800000 */
[----:B------:R-:W-:Y:S05]  /*1e80*/  BPT.TRAP 0x1 ;  /* 0x000000040000795c */ /* 0x000fea0000300000 */
.L_x_36:
[----:B------:R-:W-:Y:S04]  /*1e90*/  BSSY.RECONVERGENT B0, `(.L_x_37) ;  /* 0x0000003000007945 */ /* 0x000fe80003800200 */
[----:B------:R-:W-:Y:S05]  /*1ea0*/  @!P4 BRA `(.L_x_38) ;  /* 0x000000000004c947 */ /* 0x000fea0003800000 */
[----:B------:R-:W-:Y:S05]  /*1eb0*/  BPT.TRAP 0x1 ;  /* 0x000000040000795c */ /* 0x000fea0000300000 */
.L_x_38:
[----:B------:R-:W-:Y:S05]  /*1ec0*/  BSYNC.RECONVERGENT B0 ;  /* 0x0000000000007941 */ /* 0x000fea0003800200 */
.L_x_37:
        /* <DEDUP_REMOVED lines=9> */
[----:B------:R-:W-:Y:S02]  /*1f60*/  USHF.L.U32 UR18, UR25, 0x5, URZ ;  /* 0x0000000519127899 */ /* 0x000fe400080006ff */
[----:B------:R-:W-:Y:S01]  /*1f70*/  ULOP3.LUT UR17, UR17, 0xfefffff8, URZ, 0xc0, !UPT ;  /* 0xfefffff811117892 */ /* 0x000fe2000f8ec0ff */
[----:B-1----:R-:W-:Y:S01]  /*1f80*/  SHF.L.U32 R2, R15, 0x1f, RZ ;  /* 0x0000001f0f027819 */ /* 0x002fe200000006ff */
[----:B------:R-:W-:Y:S02]  /*1f90*/  UIADD3 UR16, UPT, UPT, UR16, 0x8400, URZ ;  /* 0x0000840010107890 */ /* 0x000fe4000fffe0ff */
[----:B------:R-:W-:Y:S01]  /*1fa0*/  UIADD3.X UR33, UPT, UPT, URZ, UR15, URZ, UP1, !UPT ;  /* 0x0000000fff217290 */ /* 0x000fe20008ffe4ff */
[----:B------:R4:W1:Y:S01]  /*1fb0*/  SYNCS.PHASECHK.TRANS64.TRYWAIT P0, [UR8+0x48], R2 ;  /* 0x00004802ff0075a7 */ /* 0x0008620008001108 */
[----:B------:R-:W-:-:S02]  /*1fc0*/  ULEA UR8, UR27, UR6, 0xc ;  /* 0x000000061b087291 */ /* 0x000fc4000f8e60ff */
[----:B------:R-:W-:Y:S02]  /*1fd0*/  UIADD3.X UR31, UPT, UPT, URZ, UR15, URZ, UP0, !UPT ;  /* 0x0000000fff1f7290 */ /* 0x000fe400087fe4ff */
[----:B------:R-:W-:Y:S01]  /*1fe0*/  UIADD3 UR8, UPT, UPT, UR8, 0x2c400, URZ ;  /* 0x0002c40008087890 */ /* 0x000fe2000fffe0ff */
[----:B------:R-:W-:Y:S01]  /*1ff0*/  UMOV UR28, 0x0 ;  /* 0x00000000001c7882 */ /* 0x000fe20000000000 */
[----:B------:R-:W-:Y:S01]  /*2000*/  UMOV UR29, 0x10000000 ;  /* 0x10000000001d7882 */ /* 0x000fe20000000000 */
[----:B------:R-:W-:Y:S01]  /*2010*/  UMOV UR19, UR35 ;  /* 0x0000002300137c82 */ /* 0x000fe20008000000 */
[----:B------:R-:W-:Y:S01]  /*2020*/  UMOV UR20, UR36 ;  /* 0x0000002400147c82 */ /* 0x000fe20008000000 */
[----:B------:R-:W-:Y:S01]  /*2030*/  UMOV UR12, UR36 ;  /* 0x00000024000c7c82 */ /* 0x000fe20008000000 */
[----:B------:R-:W-:Y:S01]  /*2040*/  UMOV UR9, UR17 ;  /* 0x0000001100097c82 */ /* 0x000fe20008000000 */
[----:B------:R-:W-:Y:S01]  /*2050*/  UMOV UR10, UR18 ;  /* 0x00000012000a7c82 */ /* 0x000fe20008000000 */
[----:B------:R4:W-:Y:S01]  /*2060*/  UTMALDG.3D.2CTA [UR16], [UR32], desc[UR28] ;  /* 0x00001c10200075b4 */ /* 0x0009e20008211000 */
[----:B------:R-:W-:Y:S01]  /*2070*/  UIADD3 UR25, UPT, UPT, UR25, 0x1, URZ ;  /* 0x0000000119197890 */ /* 0x000fe2000fffe0ff */
[----:B------:R-:W-:-:S03]  /*2080*/  UMOV UR27, UR23 ;  /* 0x00000017001b7c82 */ /* 0x000fc60008000000 */
[----:B------:R-:W-:Y:S01]  /*2090*/  UISETP.NE.AND UP0, UPT, UR25, UR26, UPT ;  /* 0x0000001a1900728c */ /* 0x000fe2000bf05270 */
[----:B------:R4:W-:Y:S08]  /*20a0*/  UTMALDG.3D.2CTA [UR8], [UR30], desc[UR28] ;  /* 0x00001c081e0075b4 */ /* 0x0009f00008211000 */
[----:B----4-:R-:W-:Y:S05]  /*20b0*/  BRA.U UP0, `(.L_x_39) ;  /* 0xfffffffd00487547 */ /* 0x010fea000b83ffff */
.L_x_33:
[----:B-1----:R-:W-:Y:S01]  /*20c0*/  LEA R2, R14, UR6, 0x3 ;  /* 0x000000060e027c11 */ /* 0x002fe2000f8e18ff */
[----:B------:R-:W-:Y:S01]  /*20d0*/  NOP ;  /* 0x0000000000007918 */ /* 0x000fe20000000000 */
[----:B--2---:R-:W-:Y:S02]  /*20e0*/  SHF.L.U32 R3, R12, 0x1f, RZ ;  /* 0x0000001f0c037819 */ /* 0x004fe400000006ff */
[----:B------:R-:W-:Y:S02]  /*20f0*/  LEA R4, R14, UR6, 0x4 ;  /* 0x000000060e047c11 */ /* 0x000fe4000f8e20ff */
[----:B------:R-:W1:Y:S02]  /*2100*/  SYNCS.PHASECHK.TRANS64.TRYWAIT P0, [R2+URZ+0xe0], R3 ;  /* 0x0000e003020075a7 */ /* 0x000e6400080011ff */
[----:B-1----:R-:W-:Y:S05]  /*2110*/  @!P0 BRA `(.L_x_40) ;  /* 0x0000006c000c8947 */ /* 0x002fea0003800000 */
.L_x_158:
[----:B------:R-:W2:Y:S01]  /*2120*/  LDS.128 R4, [R4+0x170] ;  /* 0x0001700004047984 */ /* 0x000ea20000000c00 */
[----:B------:R-:W-:Y:S01]  /*2130*/  ISETP.GE.AND P0, PT, R26, 0x1, PT ;  /* 0x000000011a00780c */ /* 0x000fe20003f06270 */
[----:B-1----:R-:W-:Y:S01]  /*2140*/  VIADD R2, R2, 0xf0 ;  /* 0x000000f002027836 */ /* 0x002fe20000000000 */
[----:B------:R-:W-:Y:S01]  /*2150*/  @!PT LDS RZ, [RZ] ;  /* 0x00000000fffff984 */ /* 0x000fe20000000800 */
[----:B------:R-:W-:Y:S01]  /*2160*/  @!PT LDS RZ, [RZ] ;  /* 0x00000000fffff984 */ /* 0x000fe20000000800 */
[----:B------:R-:W-:Y:S01]  /*2170*/  @!PT LDS RZ, [RZ] ;  /* 0x00000000fffff984 */ /* 0x000fe20000000800 */
[----:B------:R-:W-:Y:S01]  /*2180*/  @!PT LDS RZ, [RZ] ;  /* 0x00000000fffff984 */ /* 0x000fe20000000800 */
[----:B------:R1:W-:Y:S06]  /*2190*/  MEMBAR.ALL.CTA ;  /* 0x0000000000007992 */ /* 0x0003ec0000008000 */
[----:B-1----:R-:W1:Y:S01]  /*21a0*/  FENCE.VIEW.ASYNC.S ;  /* 0x00000000000073c6 */ /* 0x002e620000000000 */
[----:B------:R-:W-:-:S04]  /*21b0*/  PRMT R2, RZ, 0x654, R2 ;  /* 0x00000654ff027816 */ /* 0x000fc80000000002 */
[----:B-1----:R1:W-:Y:S01]  /*21c0*/  SYNCS.ARRIVE.TRANS64.RED.A1T0 RZ, [R2+URZ], RZ ;  /* 0x000000ff02ff79a7 */ /* 0x0023e200081004ff */
[----:B--2---:R-:W-:-:S13]  /*21d0*/  LOP3.LUT P2, RZ, R6, 0x1, RZ, 0xc0, !PT ;  /* 0x0000000106ff7812 */ /* 0x004fda000784c0ff */
[----:B------:R-:W-:Y:S01]  /*21e0*/  @P2 SHF.R.U32.HI R3, RZ, 0x10, R5 ;  /* 0x00000010ff032819 */ /* 0x000fe20000011605 */
[----:B------:R-:W-:Y:S01]  /*21f0*/  VOTEU.ANY UP0, P2 ;  /* 0x0000000000ff7886 */ /* 0x000fe20001000100 */
[----:B------:R-:W-:Y:S02]  /*2200*/  @P2 MOV R13, R4 ;  /* 0x00000004000d2202 */ /* 0x000fe40000000f00 */
[----:B------:R-:W-:Y:S02]  /*2210*/  @P2 R2UR.BROADCAST UR8, R3 ;  /* 0x00000000030822ca */ /* 0x000fe400008e0000 */
[----:B------:R-:W-:-:S11]  /*2220*/  @P2 LOP3.LUT R11, R5, 0xffff, RZ, 0xc0, !PT ;  /* 0x0000ffff050b2812 */ /* 0x000fd600078ec0ff */
[----:B------:R-:W-:Y:S01]  /*2230*/  @UP0 UMOV UR36, UR8 ;  /* 0x0000000800240c82 */ /* 0x000fe20008000000 */
[----:B-1----:R-:W-:Y:S05]  /*2240*/  @!P0 BRA `(.L_x_41) ;  /* 0x0000000000b88947 */ /* 0x002fea0003800000 */
[----:B------:R-:W3:Y:S01]  /*2250*/  LDC.64 R4, c[0x0][0xb18] ;  /* 0x0002c600ff047b82 */ /* 0x000ee20000000a00 */
[----:B------:R-:W-:-:S07]  /*2260*/  ISETP.NE.AND P3, PT, R26, 0x1, PT ;  /* 0x000000011a00780c */ /* 0x000fce0003f65270 */
[----:B------:R-:W1:Y:S08]  /*2270*/  LDC.64 R6, c[0x0][0xb10] ;  /* 0x0002c400ff067b82 */ /* 0x000e700000000a00 */
[----:B------:R-:W2:Y:S08]  /*2280*/  LDC R18, c[0x0][0xb20] ;  /* 0x0002c800ff127b82 */ /* 0x000eb00000000800 */
[----:B------:R-:W4:Y:S01]  /*2290*/  LDC R20, c[0x0][0xb0c] ;  /* 0x0002c300ff147b82 */ /* 0x000f220000000800 */
[----:B---3--:R-:W-:Y:S01]  /*22a0*/  IMAD.HI.U32 R19, R0, R5, RZ ;  /* 0x0000000500137227 */ /* 0x008fe200078e00ff */
[----:B------:R-:W-:-:S03]  /*22b0*/  ISETP.NE.AND P0, PT, R4, 0x1, PT ;  /* 0x000000010400780c */ /* 0x000fc60003f05270 */
[----:B------:R-:W-:-:S03]  /*22c0*/  IMAD.HI.U32 R5, R11, R5, RZ ;  /* 0x000000050b057227 */ /* 0x000fc600078e00ff */
[----:B------:R-:W3:Y:S01]  /*22d0*/  LDC.64 R2, c[0x0][0xb28] ;  /* 0x0002ca00ff027b82 */ /* 0x000ee20000000a00 */
[----:B-1----:R-:W-:-:S04]  /*22e0*/  IMAD.HI.U32 R22, R9, R6, RZ ;  /* 0x0000000609167227 */ /* 0x002fc800078e00ff */
[----:B------:R-:W-:Y:S01]  /*22f0*/  IMAD.HI.U32 R24, R13, R6, RZ ;  /* 0x000000060d187227 */ /* 0x000fe200078e00ff */
[----:B------:R-:W-:Y:S02]  /*2300*/  SHF.R.U32.HI R22, RZ, R7, R22 ;  /* 0x00000007ff167219 */ /* 0x000fe40000011616 */
[-C--:B--2---:R-:W-:Y:S02]  /*2310*/  SHF.R.U32.HI R19, RZ, R18.reuse, R19 ;  /* 0x00000012ff137219 */ /* 0x084fe40000011613 */
[----:B------:R-:W-:Y:S02]  /*2320*/  SHF.R.U32.HI R18, RZ, R18, R5 ;  /* 0x00000012ff127219 */ /* 0x000fe40000011605 */
[----:B------:R-:W-:Y:S02]  /*2330*/  SEL R19, R0, R19, !P0 ;  /* 0x0000001300137207 */ /* 0x000fe40004000000 */
[----:B------:R-:W-:Y:S02]  /*2340*/  SHF.R.U32.HI R24, RZ, R7, R24 ;  /* 0x00000007ff187219 */ /* 0x000fe40000011618 */
[----:B----4-:R-:W-:-:S02]  /*2350*/  ISETP.NE.AND P1, PT, R20, 0x1, PT ;  /* 0x000000011400780c */ /* 0x010fc40003f25270 */
[----:B------:R-:W-:Y:S02]  /*2360*/  SEL R5, R11, R18, !P0 ;  /* 0x000000120b057207 */ /* 0x000fe40004000000 */
[----:B------:R-:W-:Y:S02]  /*2370*/  SEL R21, R9, R22, !P1 ;  /* 0x0000001609157207 */ /* 0x000fe40004800000 */
[----:B------:R-:W-:Y:S01]  /*2380*/  SEL R7, R13, R24, !P1 ;  /* 0x000000180d077207 */ /* 0x000fe20004800000 */
[----:B---3--:R-:W-:-:S04]  /*2390*/  IMAD.HI.U32 R22, R19, R2, RZ ;  /* 0x0000000213167227 */ /* 0x008fc800078e00ff */
[----:B------:R-:W-:Y:S01]  /*23a0*/  IMAD.HI.U32 R6, R21, R2, RZ ;  /* 0x0000000215067227 */ /* 0x000fe200078e00ff */
[----:B------:R-:W-:-:S04]  /*23b0*/  @P3 SHF.R.U32.HI R19, RZ, R3, R22 ;  /* 0x00000003ff133219 */ /* 0x000fc80000011616 */
        /* <DEDUP_REMOVED lines=8> */
[----:B------:R-:W-:-:S04]  /*2440*/  @!P0 IMAD.HI.U32 R18, R7, R2, RZ ;  /* 0x0000000207128227 */ /* 0x000fc800078e00ff */
[----:B------:R-:W-:Y:S01]  /*2450*/  IMAD.MOV R2, RZ, RZ, -R6 ;  /* 0x000000ffff027224 */ /* 0x000fe200078e0a06 */
[----:B------:R-:W-:-:S03]  /*2460*/  @!P0 SHF.R.U32.HI R18, RZ, R3, R18 ;  /* 0x00000003ff128219 */ /* 0x000fc60000011612 */
[----:B------:R-:W-:Y:S01]  /*2470*/  IMAD R2, R26, R2, R5 ;  /* 0x000000021a027224 */ /* 0x000fe200078e0205 */
[----:B------:R-:W-:Y:S02]  /*2480*/  @!P0 SEL R3, R7, R18, !P3 ;  /* 0x0000001207038207 */ /* 0x000fe40005800000 */
[----:B------:R-:W-:-:S03]  /*2490*/  IADD3 R18, PT, PT, -R5, RZ, RZ ;  /* 0x000000ff05127210 */ /* 0x000fc60007ffe1ff */
[--C-:B------:R-:W-:Y:S02]  /*24a0*/  @!P0 IMAD.IADD R6, R6, 0x1, -R3.reuse ;  /* 0x0000000106068824 */ /* 0x100fe400078e0a03 */
[----:B------:R-:W-:Y:S01]  /*24b0*/  @!P0 IMAD R3, R2, R21, R3 ;  /* 0x0000001502038224 */ /* 0x000fe200078e0203 */
[----:B------:R-:W-:Y:S01]  /*24c0*/  IADD3 R2, PT, PT, -R7, RZ, RZ ;  /* 0x000000ff07027210 */ /* 0x000fe20007ffe1ff */
[----:B------:R-:W-:Y:S02]  /*24d0*/  @!P0 IMAD R5, R26, R6, R7 ;  /* 0x000000061a058224 */ /* 0x000fe400078e0207 */
[----:B------:R-:W-:Y:S02]  /*24e0*/  IMAD R11, R4, R18, R11 ;  /* 0x00000012040b7224 */ /* 0x000fe400078e020b */
[----:B------:R-:W-:Y:S02]  /*24f0*/  @!P0 IMAD.MOV.U32 R7, RZ, RZ, R3 ;  /* 0x000000ffff078224 */ /* 0x000fe400078e0003 */
[----:B------:R-:W-:-:S02]  /*2500*/  IMAD R2, R20, R2, R13 ;  /* 0x0000000214027224 */ /* 0x000fc400078e020d */
[----:B------:R-:W-:Y:S02]  /*2510*/  IMAD R11, R5, R4, R11 ;  /* 0x00000004050b7224 */ /* 0x000fe400078e020b */
[----:B------:R-:W-:Y:S02]  /*2520*/  IMAD R13, R7, R20, R2 ;  /* 0x00000014070d7224 */ /* 0x000fe400078e0202 */
.L_x_41:
[----:B------:R-:W1:Y:S02]  /*2530*/  LDCU UR8, c[0x0][0xb30] ;  /* 0x00016600ff0877ac */ /* 0x000e640008000800 */
[----:B-1----:R-:W-:-:S09]  /*2540*/  UISETP.NE.AND UP0, UPT, UR8, 0x1, UPT ;  /* 0x000000010800788c */ /* 0x002fd2000bf05270 */
[----:B------:R-:W-:Y:S05]  /*2550*/  BRA.U UP0, `(.L_x_42) ;  /* 0x0000000100407547 */ /* 0x000fea000b800000 */
[----:B------:R-:W1:Y:S08]  /*2560*/  LDC.64 R4, c[0x0][0xb10] ;  /* 0x0002c400ff047b82 */ /* 0x000e700000000a00 */
[----:B------:R-:W2:Y:S08]  /*2570*/  LDC.64 R2, c[0x0][0xb18] ;  /* 0x0002c600ff027b82 */ /* 0x000eb00000000a00 */
[----:B------:R-:W4:Y:S08]  /*2580*/  LDC R6, c[0x0][0xb20] ;  /* 0x0002c800ff067b82 */ /* 0x000f300000000800 */
[----:B------:R-:W3:Y:S01]  /*2590*/  LDC R18, c[0x0][0xb0c] ;  /* 0x0002c300ff127b82 */ /* 0x000ee20000000800 */
[----:B-1----:R-:W-:-:S05]  /*25a0*/  IMAD.HI.U32 R4, R13, R4, RZ ;  /* 0x000000040d047227 */ /* 0x002fca00078e00ff */
[----:B------:R-:W-:Y:S01]  /*25b0*/  SHF.R.U32.HI R4, RZ, R5, R4 ;  /* 0x00000005ff047219 */ /* 0x000fe20000011604 */
[----:B--2---:R-:W-:Y:S01]  /*25c0*/  IMAD.HI.U32 R3, R11, R3, RZ ;  /* 0x000000030b037227 */ /* 0x004fe200078e00ff */
[----:B------:R-:W-:-:S04]  /*25d0*/  ISETP.NE.AND P0, PT, R2, 0x1, PT ;  /* 0x000000010200780c */ /* 0x000fc80003f05270 */
[----:B----4-:R-:W-:-:S04]  /*25e0*/  SHF.R.U32.HI R6, RZ, R6, R3 ;  /* 0x00000006ff067219 */ /* 0x010fc80000011603 */
[----:B------:R-:W-:Y:S02]  /*25f0*/  SEL R3, R11, R6, !P0 ;  /* 0x000000060b037207 */ /* 0x000fe40004000000 */
[----:B---3--:R-:W-:-:S04]  /*2600*/  ISETP.NE.AND P1, PT, R18, 0x1, PT ;  /* 0x000000011200780c */ /* 0x008fc80003f25270 */
[----:B------:R-:W-:-:S05]  /*2610*/  SEL R4, R13, R4, !P1 ;  /* 0x000000040d047207 */ /* 0x000fca0004800000 */
[----:B------:R-:W-:Y:S02]  /*2620*/  IMAD.IADD R5, R3, 0x1, -R4 ;  /* 0x0000000103057824 */ /* 0x000fe400078e0a04 */
[----:B------:R-:W-:Y:S02]  /*2630*/  IMAD.IADD R3, R4, 0x1, -R3 ;  /* 0x0000000104037824 */ /* 0x000fe400078e0a03 */
[----:B------:R-:W-:Y:S02]  /*2640*/  IMAD R13, R5, R18, R13 ;  /* 0x00000012050d7224 */ /* 0x000fe400078e020d */
[----:B------:R-:W-:-:S07]  /*2650*/  IMAD R11, R3, R2, R11 ;  /* 0x00000002030b7224 */ /* 0x000fce00078e020b */
.L_x_42:
[----:B------:R-:W-:Y:S01]  /*2660*/  VIADD R14, R14, 0x1 ;  /* 0x000000010e0e7836 */ /* 0x000fe20000000000 */
[----:B------:R-:W-:Y:S01]  /*2670*/  PLOP3.LUT P1, PT, PT, PT, PT, 0x80, 0x8 ;  /* 0x000000000008781c */ /* 0x000fe20003f2f070 */
[----:B------:R-:W-:Y:S02]  /*2680*/  IMAD.IADD R21, R13, 0x1, R68 ;  /* 0x000000010d157824 */ /* 0x000fe400078e0244 */
[----:B------:R-:W-:Y:S01]  /*2690*/  IMAD.IADD R20, R11, 0x1, R66 ;  /* 0x000000010b147824 */ /* 0x000fe200078e0242 */
[----:B------:R-:W-:-:S04]  /*26a0*/  ISETP.NE.AND P0, PT, R14, 0x2, PT ;  /* 0x000000020e00780c */ /* 0x000fc80003f05270 */
[----:B------:R-:W-:Y:S02]  /*26b0*/  SEL R3, RZ, 0x1, P0 ;  /* 0x00000001ff037807 */ /* 0x000fe40000000000 */
[----:B------:R-:W-:Y:S02]  /*26c0*/  SEL R14, R14, RZ, P0 ;  /* 0x000000ff0e0e7207 */ /* 0x000fe40000000000 */
[----:B------:R-:W-:Y:S01]  /*26d0*/  LOP3.LUT R12, R12, R3, RZ, 0x3c, !PT ;  /* 0x000000030c0c7212 */ /* 0x000fe200078e3cff */
[----:B------:R-:W-:Y:S06]  /*26e0*/  @P2 BRA `(.L_x_43) ;  /* 0xfffffff000582947 */ /* 0x000fec000383ffff */
[----:B------:R-:W-:Y:S01]  /*26f0*/  UIADD3 UR6, UPT, UPT, UR6, 0x48, URZ ;  /* 0x0000004806067890 */ /* 0x000fe2000fffe0ff */
[----:B------:R-:W-:-:S03]  /*2700*/  SHF.L.U32 R3, R15, 0x1f, RZ ;  /* 0x0000001f0f037819 */ /* 0x000fc600000006ff */
[----:B------:R-:W-:-:S09]  /*2710*/  ULEA UR4, UR23, UR6, 0x3 ;  /* 0x0000000617047291 */ /* 0x000fd2000f8e18ff */
[----:B------:R-:W1:Y:S02]  /*2720*/  SYNCS.PHASECHK.TRANS64.TRYWAIT P0, [UR4], R3 ;  /* 0x00000003ff0075a7 */ /* 0x000e640008001104 */
[----:B-1----:R-:W-:Y:S05]  /*2730*/  @!P0 BRA `(.L_x_44) ;  /* 0x0000006400988947 */ /* 0x002fea0003800000 */
.L_x_160:
[----:B------:R-:W-:-:S04]  /*2740*/  UIADD3 UR5, UPT, UPT, UR23, 0x1, URZ ;  /* 0x0000000117057890 */ /* 0x000fc8000fffe0ff */
[----:B------:R-:W-:-:S04]  /*2750*/  UISETP.NE.AND UP0, UPT, UR5, 0x9, UPT ;  /* 0x000000090500788c */ /* 0x000fc8000bf05270 */
[----:B------:R-:W-:Y:S02]  /*2760*/  USEL UR7, URZ, 0x1, UP0 ;  /* 0x00000001ff077887 */ /* 0x000fe40008000000 */
[----:B------:R-:W-:-:S04]  /*2770*/  USEL UR5, UR5, URZ, UP0 ;  /* 0x000000ff05057287 */ /* 0x000fc80008000000 */
[----:B------:R-:W-:Y:S01]  /*2780*/  ULEA UR4, UR5, UR6, 0x3 ;  /* 0x0000000605047291 */ /* 0x000fe2000f8e18ff */
[----:B------:R-:W-:-:S04]  /*2790*/  LOP3.LUT R2, R15, UR7, RZ, 0x3c, !PT ;  /* 0x000000070f027c12 */ /* 0x000fc8000f8e3cff */
[----:B-1----:R-:W-:-:S04]  /*27a0*/  SHF.L.U32 R3, R2, 0x1f, RZ ;  /* 0x0000001f02037819 */ /* 0x002fc800000006ff */
[----:B------:R-:W1:Y:S02]  /*27b0*/  SYNCS.PHASECHK.TRANS64.TRYWAIT P0, [UR4], R3 ;  /* 0x00000003ff0075a7 */ /* 0x000e640008001104 */
[----:B-1----:R-:W-:Y:S05]  /*27c0*/  @!P0 BRA `(.L_x_45) ;  /* 0x00000064008c8947 */ /* 0x002fea0003800000 */
.L_x_162:
        /* <DEDUP_REMOVED lines=9> */
.L_x_164:
        /* <DEDUP_REMOVED lines=9> */
.L_x_166:
        /* <DEDUP_REMOVED lines=9> */
.L_x_168:
        /* <DEDUP_REMOVED lines=9> */
.L_x_170:
        /* <DEDUP_REMOVED lines=9> */
.L_x_172:
        /* <DEDUP_REMOVED lines=9> */
.L_x_174:
[----:B------:R-:W-:-:S04]  /*2b30*/  UIADD3 UR5, UPT, UPT, UR5, 0x1, URZ ;  /* 0x0000000105057890 */ /* 0x000fc8000fffe0ff */
[----:B------:R-:W-:-:S04]  /*2b40*/  UISETP.NE.AND UP0, UPT, UR5, 0x9, UPT ;  /* 0x000000090500788c */ /* 0x000fc8000bf05270 */
[----:B------:R-:W-:Y:S02]  /*2b50*/  USEL UR4, URZ, 0x1, UP0 ;  /* 0x00000001ff047887 */ /* 0x000fe40008000000 */
[----:B------:R-:W-:-:S04]  /*2b60*/  USEL UR5, UR5, URZ, UP0 ;  /* 0x000000ff05057287 */ /* 0x000fc80008000000 */
[----:B------:R-:W-:Y:S01]  /*2b70*/  ULEA UR5, UR5, UR6, 0x3 ;  /* 0x0000000605057291 */ /* 0x000fe2000f8e18ff */
[----:B-1----:R-:W-:-:S04]  /*2b80*/  LOP3.LUT R3, R2, UR4, RZ, 0x3c, !PT ;  /* 0x0000000402037c12 */ /* 0x002fc8000f8e3cff */
[----:B------:R-:W-:Y:S01]  /*2b90*/  SHF.L.U32 R3, R3, 0x1f, RZ ;  /* 0x0000001f03037819 */ /* 0x000fe200000006ff */
[----:B---3--:R-:W-:-:S07]  /*2ba0*/  IMAD.U32 R0, RZ, RZ, UR5 ;  /* 0x00000005ff007e24 */ /* 0x008fce000f8e00ff */
.L_x_52:
[----:B-1----:R1:W2:Y:S02]  /*2bb0*/  SYNCS.PHASECHK.TRANS64.TRYWAIT P0, [R0+URZ], R3 ;  /* 0x00000003000075a7 */ /* 0x0022a400080011ff */
[----:B--2---:R-:W-:Y:S05]  /*2bc0*/  @!P0 NANOSLEEP.SYNCS 0x989680 ;  /* 0x009896800000895d */ /* 0x004fea0003900000 */
[----:B------:R-:W2:Y:S02]  /*2bd0*/  @!P0 SYNCS.PHASECHK.TRANS64 P0, [R0+URZ], R3 ;  /* 0x00000003000085a7 */ /* 0x000ea400080010ff */
[----:B--2---:R-:W-:Y:S05]  /*2be0*/  @P0 EXIT ;  /* 0x000000000000094d */ /* 0x004fea0003800000 */
[----:B------:R-:W-:Y:S05]  /*2bf0*/  BRA `(.L_x_52) ;  /* 0xfffffffc00ec7947 */ /* 0x000fea000383ffff */
.L_x_23:
[----:B------:R-:W-:-:S04]  /*2c00*/  UISETP.NE.AND UP1, UPT, UR37, URZ, UPT ;  /* 0x000000ff2500728c */ /* 0x000fc8000bf25270 */
[----:B------:R-:W-:-:S09]  /*2c10*/  UISETP.NE.OR UP1, UPT, UR10, 0x1, UP1 ;  /* 0x000000010a00788c */ /* 0x000fd20008f25670 */
[----:B------:R-:W-:Y:S05]  /*2c20*/  BRA.U UP1, `(.L_x_53) ;  /* 0x00000005014c7547 */ /* 0x000fea000b800000 */
[----:B------:R-:W-:Y:S01]  /*2c30*/  HFMA2 R11, -RZ, RZ, 0, 0 ;  /* 0x00000000ff0b7431 */ /* 0x000fe200000001ff */
[----:B------:R-:W-:Y:S01]  /*2c40*/  ISETP.GE.U32.AND P2, PT, R10, 0x2, PT ;  /* 0x000000020a00780c */ /* 0x000fe20003f46070 */
[----:B------:R-:W-:Y:S01]  /*2c50*/  IMAD.MOV.U32 R12, RZ, RZ, 0x1 ;  /* 0x00000001ff0c7424 */ /* 0x000fe200078e00ff */
[----:B------:R-:W-:Y:S01]  /*2c60*/  CS2R R8, SRZ ;  /* 0x0000000000087805 */ /* 0x000fe2000001ff00 */
[----:B------:R-:W-:Y:S01]  /*2c70*/  IMAD.MOV.U32 R3, RZ, RZ, RZ ;  /* 0x000000ffff037224 */ /* 0x000fe200078e00ff */
[----:B------:R-:W-:Y:S01]  /*2c80*/  UMOV UR4, 0x400 ;  /* 0x0000040000047882 */ /* 0x000fe20000000000 */
[----:B------:R-:W-:Y:S01]  /*2c90*/  UMOV UR6, URZ ;  /* 0x000000ff00067c82 */ /* 0x000fe20008000000 */
[----:B------:R-:W-:-:S12]  /*2ca0*/  ULEA UR37, UR37, UR4, 0x18 ;  /* 0x0000000425257291 */ /* 0x000fd8000f8ec0ff */
.L_x_57:
[----:B------:R-:W-:Y:S02]  /*2cb0*/  LEA R0, R3, UR37, 0x3 ;  /* 0x0000002503007c11 */ /* 0x000fe4000f8e18ff */
[----:B------:R-:W-:-:S03]  /*2cc0*/  SHF.L.U32 R5, R8, 0x1f, RZ ;  /* 0x0000001f08057819 */ /* 0x000fc600000006ff */
[----:B------:R-:W-:Y:S01]  /*2cd0*/  VIADD R4, R0, 0x150 ;  /* 0x0000015000047836 */ /* 0x000fe20000000000 */
[----:B------:R-:W1:Y:S02]  /*2ce0*/  SYNCS.PHASECHK.TRANS64.TRYWAIT P0, [R0+URZ+0x140], R5 ;  /* 0x00014005000075a7 */ /* 0x000e6400080011ff */
[----:B-1----:R-:W-:Y:S05]  /*2cf0*/  @!P0 BRA `(.L_x_54) ;  /* 0x0000006000e88947 */ /* 0x002fea0003800000 */
.L_x_175:
[----:B------:R-:W-:Y:S01]  /*2d00*/  ULEA UR5, UR6, UR37, 0x3 ;  /* 0x0000002506057291 */ /* 0x000fe2000f8e18ff */
[----:B------:R-:W-:Y:S01]  /*2d10*/  PRMT R4, RZ, 0x654, R4 ;  /* 0x00000654ff047816 */ /* 0x000fe20000000004 */
[----:B-1----:R-:W-:Y:S01]  /*2d20*/  @!P2 IMAD.MOV.U32 R5, RZ, RZ, 0x10 ;  /* 0x00000010ff05a424 */ /* 0x002fe200078e00ff */
[----:B------:R-:W-:Y:S01]  /*2d30*/  SHF.L.U32 R7, R12, 0x1f, RZ ;  /* 0x0000001f0c077819 */ /* 0x000fe200000006ff */
[----:B------:R-:W-:Y:S01]  /*2d40*/  UIADD3 UR4, UPT, UPT, UR5, 0xe0, URZ ;  /* 0x000000e005047890 */ /* 0x000fe2000fffe0ff */
[----:B------:R1:W-:Y:S05]  /*2d50*/  SYNCS.ARRIVE.TRANS64.RED.A1T0 RZ, [R4+URZ], RZ ;  /* 0x000000ff04ff79a7 */ /* 0x0003ea00081004ff */
[----:B------:R-:W-:Y:S01]  /*2d60*/  IMAD.U32 R13, RZ, RZ, UR4 ;  /* 0x00000004ff0d7e24 */ /* 0x000fe2000f8e00ff */
[----:B------:R-:W2:Y:S04]  /*2d70*/  SYNCS.PHASECHK.TRANS64.TRYWAIT P0, [UR5+0xf0], R7 ;  /* 0x0000f007ff0075a7 */ /* 0x000ea80008001105 */
[----:B------:R-:W-:Y:S01]  /*2d80*/  PRMT R13, R10, 0x654, R13 ;  /* 0x000006540a0d7816 */ /* 0x000fe2000000000d */
[----:B-12---:R-:W-:Y:S06]  /*2d90*/  @!P0 BRA `(.L_x_55) ;  /* 0x0000006000d48947 */ /* 0x006fec0003800000 */
.L_x_177:
[----:B------:R-:W-:Y:S01]  /*2da0*/  ULEA UR4, UR6, UR37, 0x4 ;  /* 0x0000002506047291 */ /* 0x000fe2000f8e20ff */
[----:B------:R-:W-:Y:S01]  /*2db0*/  SEL R2, R13, R2, !P2 ;  /* 0x000000020d027207 */ /* 0x000fe20005000000 */
[----:B------:R-:W-:Y:S01]  /*2dc0*/  UIADD3 UR5, UPT, UPT, UR5, 0xe0, URZ ;  /* 0x000000e005057890 */ /* 0x000fe2000fffe0ff */
[----:B-1----:R-:W-:Y:S01]  /*2dd0*/  LEA R0, R11, UR37, 0x3 ;  /* 0x000000250b007c11 */ /* 0x002fe2000f8e18ff */
[----:B------:R-:W-:Y:S01]  /*2de0*/  UIADD3 UR4, UPT, UPT, UR4, 0x170, URZ ;  /* 0x0000017004047890 */ /* 0x000fe2000fffe0ff */
[----:B------:R1:W-:Y:S01]  /*2df0*/  @!P2 SYNCS.ARRIVE.TRANS64.RED RZ, [R2+URZ], R5 ;  /* 0x0000000502ffa9a7 */ /* 0x0003e200080004ff */
[----:B------:R-:W-:Y:S01]  /*2e00*/  UIADD3 UR6, UPT, UPT, UR6, 0x1, URZ ;  /* 0x0000000106067890 */ /* 0x000fe2000fffe0ff */
[----:B------:R-:W-:-:S03]  /*2e10*/  VIADD R3, R3, 0x1 ;  /* 0x0000000103037836 */ /* 0x000fc60000000000 */
[----:B------:R-:W-:Y:S02]  /*2e20*/  UISETP.NE.AND UP0, UPT, UR6, 0x2, UPT ;  /* 0x000000020600788c */ /* 0x000fe4000bf05270 */
[----:B------:R-:W-:Y:S01]  /*2e30*/  ISETP.NE.AND P0, PT, R3, 0x2, PT ;  /* 0x000000020300780c */ /* 0x000fe20003f05270 */
[----:B------:R-:W-:Y:S06]  /*2e40*/  UGETNEXTWORKID.BROADCAST [UR4], [UR5] ;  /* 0x00000000040073ca */ /* 0x000fec0008000100 */
[----:B------:R-:W-:Y:S02]  /*2e50*/  USEL UR4, URZ, 0x1, UP0 ;  /* 0x00000001ff047887 */ /* 0x000fe40008000000 */
[----:B------:R-:W-:-:S04]  /*2e60*/  USEL UR6, UR6, URZ, UP0 ;  /* 0x000000ff06067287 */ /* 0x000fc80008000000 */
[----:B------:R-:W-:Y:S02]  /*2e70*/  LOP3.LUT R12, R12, UR4, RZ, 0x3c, !PT ;  /* 0x000000040c0c7c12 */ /* 0x000fe4000f8e3cff */
[----:B-1----:R-:W-:-:S04]  /*2e80*/  SHF.L.U32 R5, R9, 0x1f, RZ ;  /* 0x0000001f09057819 */ /* 0x002fc800000006ff */
[----:B------:R-:W1:Y:S02]  /*2e90*/  SYNCS.PHASECHK.TRANS64.TRYWAIT P1, [R0+URZ+0xe0], R5 ;  /* 0x0000e005000075a7 */ /* 0x000e6400080211ff */
[----:B-1----:R-:W-:Y:S05]  /*2ea0*/  @!P1 BRA `(.L_x_56) ;  /* 0x0000006000a89947 */ /* 0x002fea0003800000 */
.L_x_178:
[----:B------:R-:W-:Y:S01]  /*2eb0*/  LEA R4, R11, UR37, 0x4 ;  /* 0x000000250b047c11 */ /* 0x000fe2000f8e20ff */
[----:B-1----:R-:W-:Y:S01]  /*2ec0*/  VIADD R0, R0, 0xf0 ;  /* 0x000000f000007836 */ /* 0x002fe20000000000 */
[----:B------:R-:W-:Y:S01]  /*2ed0*/  SEL R3, R3, RZ, P0 ;  /* 0x000000ff03037207 */ /* 0x000fe20000000000 */
[----:B------:R-:W-:-:S03]  /*2ee0*/  VIADD R11, R11, 0x1 ;  /* 0x000000010b0b7836 */ /* 0x000fc60000000000 */
[----:B------:R-:W1:Y:S01]  /*2ef0*/  LDS.128 R4, [R4+0x170] ;  /* 0x0001700004047984 */ /* 0x000e620000000c00 */
[----:B------:R-:W-:Y:S02]  /*2f00*/  PRMT R0, RZ, 0x654, R0 ;  /* 0x00000654ff007816 */ /* 0x000fe40000000000 */
[C---:B------:R-:W-:Y:S01]  /*2f10*/  ISETP.NE.AND P1, PT, R11.reuse, 0x2, PT ;  /* 0x000000020b00780c */ /* 0x040fe20003f25270 */
[----:B------:R-:W-:Y:S01]  /*2f20*/  @!PT LDS RZ, [RZ] ;  /* 0x00000000fffff984 */ /* 0x000fe20000000800 */
[----:B------:R-:W-:Y:S01]  /*2f30*/  @!PT LDS RZ, [RZ] ;  /* 0x00000000fffff984 */ /* 0x000fe20000000800 */
[----:B------:R-:W-:Y:S01]  /*2f40*/  @!PT LDS RZ, [RZ] ;  /* 0x00000000fffff984 */ /* 0x000fe20000000800 */
[----:B------:R-:W-:Y:S01]  /*2f50*/  @!PT LDS RZ, [RZ] ;  /* 0x00000000fffff984 */ /* 0x000fe20000000800 */
[----:B------:R2:W-:Y:S06]  /*2f60*/  MEMBAR.ALL.CTA ;  /* 0x0000000000007992 */ /* 0x0005ec0000008000 */
[----:B--2---:R-:W2:Y:S01]  /*2f70*/  FENCE.VIEW.ASYNC.S ;  /* 0x00000000000073c6 */ /* 0x004ea20000000000 */
[----:B------:R-:W-:Y:S01]  /*2f80*/  SEL R11, R11, RZ, P1 ;  /* 0x000000ff0b0b7207 */ /* 0x000fe20000800000 */
[----:B--2---:R2:W-:Y:S01]  /*2f90*/  SYNCS.ARRIVE.TRANS64.RED.A1T0 RZ, [R0+URZ], RZ ;  /* 0x000000ff00ff79a7 */ /* 0x0045e200081004ff */
[----:B-1----:R-:W-:-:S02]  /*2fa0*/  LOP3.LUT P3, RZ, R6, 0x1, RZ, 0xc0, !PT ;  /* 0x0000000106ff7812 */ /* 0x002fc4000786c0ff */
[----:B------:R-:W-:-:S04]  /*2fb0*/  SEL R5, RZ, 0x1, P0 ;  /* 0x00000001ff057807 */ /* 0x000fc80000000000 */
[----:B------:R-:W-:Y:S02]  /*2fc0*/  LOP3.LUT R8, R8, R5, RZ, 0x3c, !PT ;  /* 0x0000000508087212 */ /* 0x000fe400078e3cff */
[----:B--2---:R-:W-:-:S04]  /*2fd0*/  SEL R0, RZ, 0x1, P1 ;  /* 0x00000001ff007807 */ /* 0x004fc80000800000 */
[----:B------:R-:W-:Y:S01]  /*2fe0*/  LOP3.LUT R9, R9, R0, RZ, 0x3c, !PT ;  /* 0x0000000009097212 */ /* 0x000fe200078e3cff */
[----:B------:R-:W-:Y:S06]  /*2ff0*/  @P3 BRA `(.L_x_57) ;  /* 0xfffffffc002c3947 */ /* 0x000fec000383ffff */
[----:B------:R-:W-:Y:S01]  /*3000*/  ULEA UR5, UR6, UR37, 0x3 ;  /* 0x0000002506057291 */ /* 0x000fe2000f8e18ff */
[----:B------:R-:W-:-:S08]  /*3010*/  SHF.L.U32 R3, R12, 0x1f, RZ ;  /* 0x0000001f0c037819 */ /* 0x000fd000000006ff */
[----:B------:R-:W1:Y:S02]  /*3020*/  SYNCS.PHASECHK.TRANS64 P0, [UR5+0xf0], R3 ;  /* 0x0000f003ff0075a7 */ /* 0x000e640008001005 */
[----:B-1----:R-:W-:Y:S05]  /*3030*/  @P0 BRA `(.L_x_58) ;  /* 0x0000000000080947 */ /* 0x002fea0003800000 */
[----:B------:R-:W1:Y:S02]  /*3040*/  SYNCS.PHASECHK.TRANS64.TRYWAIT P0, [UR5+0xf0], R3 ;  /* 0x0000f003ff0075a7 */ /* 0x000e640008001105 */
[----:B-1----:R-:W-:Y:S05]  /*3050*/  @!P0 BRA `(.L_x_59) ;  /* 0x0000006000508947 */ /* 0x002fea0003800000 */
.L_x_58:
[----:B------:R-:W-:-:S04]  /*3060*/  UIADD3 UR4, UPT, UPT, UR6, 0x1, URZ ;  /* 0x0000000106047890 */ /* 0x000fc8000fffe0ff */
[----:B------:R-:W-:-:S04]  /*3070*/  UISETP.NE.AND UP0, UPT, UR4, 0x2, UPT ;  /* 0x000000020400788c */ /* 0x000fc8000bf05270 */
[----:B------:R-:W-:Y:S02]  /*3080*/  USEL UR7, URZ, 0x1, UP0 ;  /* 0x00000001ff077887 */ /* 0x000fe40008000000 */
[----:B------:R-:W-:-:S04]  /*3090*/  USEL UR4, UR4, URZ, UP0 ;  /* 0x000000ff04047287 */ /* 0x000fc80008000000 */
[----:B------:R-:W-:Y:S01]  /*30a0*/  ULEA UR4, UR4, UR37, 0x3 ;  /* 0x0000002504047291 */ /* 0x000fe2000f8e18ff */
[----:B-1----:R-:W-:-:S04]  /*30b0*/  LOP3.LUT R3, R12, UR7, RZ, 0x3c, !PT ;  /* 0x000000070c037c12 */ /* 0x002fc8000f8e3cff */
[----:B------:R-:W-:-:S04]  /*30c0*/  SHF.L.U32 R0, R3, 0x1f, RZ ;  /* 0x0000001f03007819 */ /* 0x000fc800000006ff */
[----:B------:R-:W1:Y:S02]  /*30d0*/  SYNCS.PHASECHK.TRANS64 P0, [UR4+0xf0], R0 ;  /* 0x0000f000ff0075a7 */ /* 0x000e640008001004 */
[----:B-1----:R-:W-:Y:S05]  /*30e0*/  @P0 EXIT ;  /* 0x000000000000094d */ /* 0x002fea0003800000 */
[----:B------:R-:W-:Y:S02]  /*30f0*/  SHF.L.U32 R3, R3, 0x1f, RZ ;  /* 0x0000001f03037819 */ /* 0x000fe400000006ff */
[----:B------:R-:W-:-:S07]  /*3100*/  MOV R0, UR4 ;  /* 0x0000000400007c02 */ /* 0x000fce0008000f00 */
.L_x_60:
[----:B-1----:R1:W2:Y:S02]  /*3110*/  SYNCS.PHASECHK.TRANS64.TRYWAIT P0, [R0+URZ+0xf0], R3 ;  /* 0x0000f003000075a7 */ /* 0x0022a400080011ff */
[----:B--2---:R-:W-:Y:S05]  /*3120*/  @!P0 NANOSLEEP.SYNCS 0x989680 ;  /* 0x009896800000895d */ /* 0x004fea0003900000 */
[----:B------:R-:W2:Y:S02]  /*3130*/  @!P0 SYNCS.PHASECHK.TRANS64 P0, [R0+URZ+0xf0], R3 ;  /* 0x0000f003000085a7 */ /* 0x000ea400080010ff */
[----:B--2---:R-:W-:Y:S05]  /*3140*/  @P0 EXIT ;  /* 0x000000000000094d */ /* 0x004fea0003800000 */
[----:B------:R-:W-:Y:S05]  /*3150*/  BRA `(.L_x_60) ;  /* 0xfffffffc00ec7947 */ /* 0x000fea000383ffff */
.L_x_53:
[----:B------:R-:W-:Y:S05]  /*3160*/  BRA.U UP4, `(.L_x_61) ;  /* 0x0000001104d87547 */ /* 0x000fea000b800000 */
[----:B------:R-:W-:Y:S01]  /*3170*/  UMOV UR6, 0x40 ;  /* 0x0000004000067882 */ /* 0x000fe20000000000 */
[----:B------:R-:W-:Y:S01]  /*3180*/  NOP ;  /* 0x0000000000007918 */ /* 0x000fe20000000000 */
[----:B------:R-:W-:Y:S01]  /*3190*/  ULEA UR6, UR37, UR6, 0x18 ;  /* 0x0000000625067291 */ /* 0x000fe2000f8ec0ff */
[----:B------:R-:W-:Y:S02]  /*31a0*/  UMOV UR7, 0x400 ;  /* 0x0000040000077882 */ /* 0x000fe40000000000 */
[----:B------:R-:W-:-:S06]  /*31b0*/  ULEA UR37, UR37, UR7, 0x18 ;  /* 0x0000000725257291 */ /* 0x000fcc000f8ec0ff */
[----:B------:R-:W1:Y:S02]  /*31c0*/  LDS.U8 R2, [UR6+0x1c] ;  /* 0x00001c06ff027984 */ /* 0x000e640008000000 */
[----:B-1----:R-:W-:-:S13]  /*31d0*/  ISETP.NE.AND P0, PT, R2, RZ, PT ;  /* 0x000000ff0200720c */ /* 0x002fda0003f05270 */
[----:B------:R-:W-:Y:S05]  /*31e0*/  @P0 BRA `(.L_x_62) ;  /* 0x0000000400080947 */ /* 0x000fea0003800000 */
[----:B------:R-:W-:Y:S02]  /*31f0*/  UISETP.NE.U32.AND UP0, UPT, UR5, 0x1, UPT ;  /* 0x000000010500788c */ /* 0x000fe4000bf05070 */
[----:B------:R-:W-:-:S07]  /*3200*/  UIADD3 UR8, UPT, UPT, UR6, 0x8, URZ ;  /* 0x0000000806087890 */ /* 0x000fce000fffe0ff */
[----:B------:R-:W-:Y:S05]  /*3210*/  BRA.U !UP0, `(.L_x_63) ;  /* 0x00000001089c7547 */ /* 0x000fea000b800000 */
[----:B------:R-:W-:Y:S01]  /*3220*/  ELECT P0, URZ, PT ;  /* 0x0000000000ff782f */ /* 0x000fe20003800000 */
[----:B------:R-:W-:-:S12]  /*3230*/  BSSY B0, `(.L_x_63) ;  /* 0x0000025000007945 */ /* 0x000fd80003800000 */
[----:B------:R-:W-:Y:S05]  /*3240*/  @!P0 BRA `(.L_x_64) ;  /* 0x00000000008c8947 */ /* 0x000fea0003800000 */
[----:B------:R-:W-:-:S05]  /*3250*/  UMOV UR7, 0x10 ;  /* 0x0000001000077882 */ /* 0x000fca0000000000 */
[----:B------:R-:W-:Y:S04]  /*3260*/  DEPBAR.LE SB1, 0x36 ;  /* 0x00009d800000791a */ /* 0x000fe80000000000 */
[----:B------:R-:W1:Y:S02]  /*3270*/  UTCATOMSWS.2CTA.FIND_AND_SET.ALIGN UP1, UR7, UR7 ;  /* 0x00000007000775e3 */ /* 0x000e640008220800 */
[----:B-1----:R-:W-:Y:S01]  /*3280*/  MOV R11, UR7 ;  /* 0x00000007000b7c02 */ /* 0x002fe20008000f00 */
[----:B------:R-:W-:Y:S06]  /*3290*/  BRA.U UP1, `(.L_x_65) ;  /* 0x0000000101187547 */ /* 0x000fec000b800000 */
.L_x_66:
[----:B------:R-:W-:Y:S05]  /*32a0*/  NANOSLEEP 0x64 ;  /* 0x000000640000795d */ /* 0x000fea0003800000 */
[----:B------:R-:W-:-:S05]  /*32b0*/  UMOV UR7, 0x10 ;  /* 0x0000001000077882 */ /* 0x000fca0000000000 */
[----:B------:R-:W-:Y:S04]  /*32c0*/  DEPBAR.LE SB1, 0x36 ;  /* 0x00009d800000791a */ /* 0x000fe80000000000 */
[----:B------:R-:W1:Y:S02]  /*32d0*/  UTCATOMSWS.2CTA.FIND_AND_SET.ALIGN UP1, UR7, UR7 ;  /* 0x00000007000775e3 */ /* 0x000e640008220800 */
[----:B-1----:R-:W-:Y:S01]  /*32e0*/  MOV R11, UR7 ;  /* 0x00000007000b7c02 */ /* 0x002fe20008000f00 */
[----:B------:R-:W-:Y:S05]  /*32f0*/  BRA.U !UP1, `(.L_x_66) ;  /* 0xfffffffd09e87547 */ /* 0x000fea000b83ffff */
.L_x_65:
[----:B------:R-:W1:Y:S01]  /*3300*/  LDS R5, [UR6+0x10] ;  /* 0x00001006ff057984 */ /* 0x000e620008000800 */
[----:B------:R-:W-:Y:S01]  /*3310*/  IMAD.U32 R3, RZ, RZ, UR37 ;  /* 0x00000025ff037e24 */ /* 0x000fe2000f8e00ff */
[----:B------:R-:W-:-:S03]  /*3320*/  MOV R2, UR4 ;  /* 0x0000000400027c02 */ /* 0x000fc60008000f00 */
[----:B------:R-:W-:Y:S01]  /*3330*/  VIADD R3, R3, 0x190 ;  /* 0x0000019003037836 */ /* 0x000fe20000000000 */
[----:B-1----:R-:W-:-:S04]  /*3340*/  SHF.L.U32 R5, R5, 0x1f, RZ ;  /* 0x0000001f05057819 */ /* 0x002fc800000006ff */
[----:B------:R-:W1:Y:S02]  /*3350*/  SYNCS.PHASECHK.TRANS64.TRYWAIT P0, [UR6+0x8], R5 ;  /* 0x00000805ff0075a7 */ /* 0x000e640008001106 */
[----:B-1----:R-:W-:Y:S05]  /*3360*/  @P0 BRA `(.L_x_67) ;  /* 0x0000000000080947 */ /* 0x002fea0003800000 */
[----:B------:R-:W1:Y:S02]  /*3370*/  SYNCS.PHASECHK.TRANS64.TRYWAIT P0, [UR6+0x8], R5 ;  /* 0x00000805ff0075a7 */ /* 0x000e640008001106 */
[----:B-1----:R-:W-:Y:S05]  /*3380*/  @!P0 BRA `(.L_x_68) ;  /* 0x0000005c009c8947 */ /* 0x002fea0003800000 */
.L_x_67:
[----:B-1----:R-:W-:Y:S01]  /*3390*/  HFMA2 R4, -RZ, RZ, 0, 5.9604644775390625e-08 ;  /* 0x00000001ff047431 */ /* 0x002fe200000001ff */
[----:B------:R-:W-:Y:S01]  /*33a0*/  UPRMT UR7, UR4, 0x654, UR8 ;  /* 0x0000065404077896 */ /* 0x000fe20008000008 */
[----:B------:R-:W-:Y:S01]  /*33b0*/  IMAD.MOV.U32 R6, RZ, RZ, 0xffff ;  /* 0x0000ffffff067424 */ /* 0x000fe200078e00ff */
[----:B------:R-:W-:Y:S01]  /*33c0*/  PRMT R2, R2, 0x654, R3 ;  /* 0x0000065402027816 */ /* 0x000fe20000000003 */
[----:B------:R-:W-:Y:S02]  /*33d0*/  IMAD.MOV.U32 R5, RZ, RZ, 0x4 ;  /* 0x00000004ff057424 */ /* 0x000fe400078e00ff */
[----:B------:R-:W-:Y:S01]  /*33e0*/  IMAD.SHL.U32 R9, R11, 0x20, RZ ;  /* 0x000000200b097824 */ /* 0x000fe200078e00ff */
[----:B------:R-:W-:Y:S02]  /*33f0*/  MOV R3, UR7 ;  /* 0x0000000700037c02 */ /* 0x000fe40008000f00 */
[-C--:B------:R-:W-:Y:S01]  /*3400*/  SHF.L.U32 R7, R6, R11.reuse, RZ ;  /* 0x0000000b06077219 */ /* 0x080fe200000006ff */
[----:B------:R1:W-:Y:S01]  /*3410*/  SYNCS.ARRIVE.TRANS64.RED RZ, [UR7], R5 ;  /* 0x00000005ffff79a7 */ /* 0x0003e20008000407 */
[----:B------:R-:W-:Y:S01]  /*3420*/  SHF.L.U32 R6, R4, R11, RZ ;  /* 0x0000000b04067219 */ /* 0x000fe200000006ff */
[----:B------:R1:W-:Y:S04]  /*3430*/  STS [UR37+0x190], R9 ;  /* 0x00019009ff007988 */ /* 0x0003e80008000825 */
[----:B------:R1:W-:Y:S04]  /*3440*/  STAS [R2.64], R11 ;  /* 0x0000000b02007dbd */ /* 0x0003e8000c0008ff */
[----:B------:R1:W-:Y:S04]  /*3450*/  ATOMS.OR RZ, [UR6+0x14], R7 ;  /* 0x00001407ffff798c */ /* 0x0003e8000b000006 */
[----:B------:R1:W-:Y:S04]  /*3460*/  ATOMS.OR RZ, [UR6+0x18], R6 ;  /* 0x00001806ffff798c */ /* 0x0003e8000b000006 */
[----:B------:R1:W-:Y:S02]  /*3470*/  ATOMS.XOR RZ, [UR6+0x10], R4 ;  /* 0x00001004ffff798c */ /* 0x0003e4000b800006 */
.L_x_64:
[----:B------:R-:W-:Y:S05]  /*3480*/  BSYNC B0 ;  /* 0x0000000000007941 */ /* 0x000fea0003800000 */
.L_x_63:
[----:B------:R-:W-:Y:S05]  /*3490*/  BRA.U UP0, `(.L_x_69) ;  /* 0x00000001006c7547 */ /* 0x000fea000b800000 */
[----:B------:R-:W-:-:S03]  /*34a0*/  UMOV UR7, 0xffffffff ;  /* 0xffffffff00077882 */ /* 0x000fc60000000000 */
[----:B------:R-:W-:Y:S05]  /*34b0*/  BRA.DIV UR7, `(.L_x_70) ;  /* 0x0000005e07687947 */ /* 0x000fea000b800000 */
[----:B------:R-:W-:-:S13]  /*34c0*/  ELECT P6, URZ, PT ;  /* 0x0000000000ff782f */ /* 0x000fda00038c0000 */
.L_x_182:
[----:B------:R-:W-:Y:S05]  /*34d0*/  @!P6 BRA `(.L_x_69) ;  /* 0x00000000005ce947 */ /* 0x000fea0003800000 */
[----:B-1----:R-:W1:Y:S02]  /*34e0*/  LDS R3, [UR6+0x10] ;  /* 0x00001006ff037984 */ /* 0x002e640008000800 */
[----:B-1----:R-:W-:-:S04]  /*34f0*/  SHF.L.U32 R3, R3, 0x1f, RZ ;  /* 0x0000001f03037819 */ /* 0x002fc800000006ff */
[----:B------:R-:W1:Y:S02]  /*3500*/  SYNCS.PHASECHK.TRANS64.TRYWAIT P0, [UR6+0x8], R3 ;  /* 0x00000803ff0075a7 */ /* 0x000e640008001106 */
[----:B-1----:R-:W-:Y:S05]  /*3510*/  @P0 BRA `(.L_x_71) ;  /* 0x0000000000080947 */ /* 0x002fea0003800000 */
[----:B------:R-:W1:Y:S02]  /*3520*/  SYNCS.PHASECHK.TRANS64.TRYWAIT P0, [UR6+0x8], R3 ;  /* 0x00000803ff0075a7 */ /* 0x000e640008001106 */
[----:B-1----:R-:W-:Y:S05]  /*3530*/  @!P0 BRA `(.L_x_72) ;  /* 0x0000005c00688947 */ /* 0x002fea0003800000 */
.L_x_71:
[----:B------:R-:W2:Y:S01]  /*3540*/  LDS R5, [UR37+0x190] ;  /* 0x00019025ff057984 */ /* 0x000ea20008000800 */
[----:B-1----:R-:W-:Y:S02]  /*3550*/  HFMA2 R2, -RZ, RZ, 0, 5.9604644775390625e-08 ;  /* 0x00000001ff027431 */ /* 0x002fe400000001ff */
[----:B------:R-:W-:Y:S01]  /*3560*/  IMAD.MOV.U32 R3, RZ, RZ, 0xffff ;  /* 0x0000ffffff037424 */ /* 0x000fe200078e00ff */
[----:B------:R-:W-:Y:S01]  /*3570*/  UPRMT UR7, UR4, 0x654, UR8 ;  /* 0x0000065404077896 */ /* 0x000fe20008000008 */
[----:B--2---:R-:W-:-:S03]  /*3580*/  IMAD.SHL.U32 R4, R5, 0x20, RZ ;  /* 0x0000002005047824 */ /* 0x004fc600078e00ff */
[-C--:B------:R-:W-:Y:S02]  /*3590*/  SHF.L.U32 R3, R3, R5.reuse, RZ ;  /* 0x0000000503037219 */ /* 0x080fe400000006ff */
[----:B------:R-:W-:Y:S01]  /*35a0*/  SHF.L.U32 R5, R2, R5, RZ ;  /* 0x0000000502057219 */ /* 0x000fe200000006ff */
[----:B------:R2:W-:Y:S04]  /*35b0*/  STS [UR37+0x190], R4 ;  /* 0x00019004ff007988 */ /* 0x0005e80008000825 */
[----:B------:R2:W-:Y:S04]  /*35c0*/  ATOMS.OR RZ, [UR6+0x14], R3 ;  /* 0x00001403ffff798c */ /* 0x0005e8000b000006 */
[----:B------:R2:W-:Y:S01]  /*35d0*/  ATOMS.OR RZ, [UR6+0x18], R5 ;  /* 0x00001805ffff798c */ /* 0x0005e2000b000006 */
[----:B------:R-:W-:Y:S03]  /*35e0*/  SYNCS.ARRIVE.TRANS64.RED.A1T0 RZ, [UR7], RZ ;  /* 0x000000ffffff79a7 */ /* 0x000fe60008100407 */
[----:B------:R2:W-:Y:S01]  /*35f0*/  ATOMS.XOR RZ, [UR6+0x10], R2 ;  /* 0x00001002ffff798c */ /* 0x0005e2000b800006 */
[----:B------:R-:W-:Y:S05]  /*3600*/  BRA `(.L_x_69) ;  /* 0x0000000000107947 */ /* 0x000fea0003800000 */
.L_x_62:
[----:B------:R-:W-:-:S05]  /*3610*/  MOV R2, 0xffffffff ;  /* 0xffffffff00027802 */ /* 0x000fca0000000f00 */
[----:B------:R1:W-:Y:S02]  /*3620*/  STS [UR37+0x190], R2 ;  /* 0x00019002ff007988 */ /* 0x0003e40008000825 */
[----:B-1----:R-:W-:Y:S02]  /*3630*/  MOV R2, 0x3650 ;  /* 0x0000365000027802 */ /* 0x002fe40000000f00 */
[----:B-----5:R-:W-:Y:S05]  /*3640*/  CALL.REL.NOINC `($__internal_1_$__cuda_sm10x_tcgen05_guardrail_trap_phase_invalid_during_alloc) ;  /* 0x00000064003c7944 */ /* 0x020fea0003c00000 */
.L_x_69:
[----:B------:R-:W-:Y:S05]  /*3650*/  WARPSYNC.ALL ;  /* 0x0000000000007948 */ /* 0x000fea0003800000 */
[----:B------:R-:W3:Y:S01]  /*3660*/  S2UR UR7, SR_CgaCtaId ;  /* 0x00000000000779c3 */ /* 0x000ee20000008800 */
[----:B------:R-:W-:Y:S01]  /*3670*/  UMOV UR6, 0x400 ;  /* 0x0000040000067882 */ /* 0x000fe20000000000 */
[----:B------:R-:W-:-:S06]  /*3680*/  NOP ;  /* 0x0000000000007918 */ /* 0x000fcc0000000000 */
[----:B------:R-:W-:Y:S06]  /*3690*/  BAR.ARV 0x6, 0xa0 ;  /* 0x0182800000007b1d */ /* 0x000fec0000002000 */
[----:B------:R-:W4:Y:S01]  /*36a0*/  LDCU UR8, c[0x0][0x38c] ;  /* 0x00007180ff0877ac */ /* 0x000f220008000800 */
[----:B------:R-:W-:Y:S01]  /*36b0*/  LOP3.LUT R0, R0, 0xffff, RZ, 0xc0, !PT ;  /* 0x0000ffff00007812 */ /* 0x000fe200078ec0ff */
[----:B-1----:R-:W-:Y:S01]  /*36c0*/  IMAD.MOV.U32 R9, RZ, RZ, 0x1 ;  /* 0x00000001ff097424 */ /* 0x002fe200078e00ff */
[----:B------:R-:W-:Y:S01]  /*36d0*/  LOP3.LUT R8, R8, 0xffff, RZ, 0xc0, !PT ;  /* 0x0000ffff08087812 */ /* 0x000fe200078ec0ff */
[----:B------:R-:W-:Y:S01]  /*36e0*/  UMOV UR19, URZ ;  /* 0x000000ff00137c82 */ /* 0x000fe20008000000 */
[----:B------:R-:W-:Y:S01]  /*36f0*/  R2UR UR11, R0 ;  /* 0x00000000000b72ca */ /* 0x000fe200000e0000 */
[----:B------:R-:W-:Y:S01]  /*3700*/  UMOV UR18, URZ ;  /* 0x000000ff00127c82 */ /* 0x000fe20008000000 */
[----:B------:R-:W-:Y:S01]  /*3710*/  R2UR UR12, R8 ;  /* 0x00000000080c72ca */ /* 0x000fe200000e0000 */
[----:B------:R-:W-:Y:S01]  /*3720*/  IMAD.MOV.U32 R8, RZ, RZ, RZ ;  /* 0x000000ffff087224 */ /* 0x000fe200078e00ff */
[----:B------:R-:W-:Y:S01]  /*3730*/  UMOV UR17, URZ ;  /* 0x000000ff00117c82 */ /* 0x000fe20008000000 */
[----:B---3--:R-:W-:-:S02]  /*3740*/  ULEA UR7, UR7, UR6, 0x18 ;  /* 0x0000000607077291 */ /* 0x008fc4000f8ec0ff */
[----:B------:R-:W-:Y:S02]  /*3750*/  UISETP.NE.AND UP2, UPT, UR5, URZ, UPT ;  /* 0x000000ff0500728c */ /* 0x000fe4000bf45270 */
[----:B------:R-:W-:Y:S02]  /*3760*/  UIADD3 UR13, UPT, UPT, UR7, 0x8400, URZ ;  /* 0x00008400070d7890 */ /* 0x000fe4000fffe0ff */
[----:B------:R-:W-:Y:S02]  /*3770*/  UIADD3 UR14, UPT, UPT, UR7, 0x2c400, URZ ;  /* 0x0002c400070e7890 */ /* 0x000fe4000fffe0ff */
[----:B----4-:R-:W-:Y:S01]  /*3780*/  UIADD3 UR8, UPT, UPT, UR8, 0x1f, URZ ;  /* 0x0000001f08087890 */ /* 0x010fe2000fffe0ff */
[----:B--2---:R-:W1:Y:S01]  /*3790*/  LDS R2, [UR7+0x190] ;  /* 0x00019007ff027984 */ /* 0x004e620008000800 */
[----:B------:R-:W-:Y:S02]  /*37a0*/  USHF.R.U32.HI UR13, URZ, 0x4, UR13 ;  /* 0x00000004ff0d7899 */ /* 0x000fe4000801160d */
[----:B------:R-:W-:-:S02]  /*37b0*/  USHF.R.S32.HI UR6, URZ, 0x1f, UR8 ;  /* 0x0000001fff067899 */ /* 0x000fc40008011408 */
[----:B------:R-:W-:Y:S02]  /*37c0*/  USHF.R.U32.HI UR14, URZ, 0x4, UR14 ;  /* 0x00000004ff0e7899 */ /* 0x000fe4000801160e */
[----:B------:R-:W-:Y:S02]  /*37d0*/  ULEA.HI UR6, UR6, UR8, URZ, 0x5 ;  /* 0x0000000806067291 */ /* 0x000fe4000f8f28ff */
[----:B------:R-:W-:Y:S02]  /*37e0*/  ULOP3.LUT UR13, UR13, 0x3fff, URZ, 0xc0, !UPT ;  /* 0x00003fff0d0d7892 */ /* 0x000fe4000f8ec0ff */
[----:B------:R-:W-:Y:S02]  /*37f0*/  USHF.R.S32.HI UR6, URZ, 0x5, UR6 ;  /* 0x00000005ff067899 */ /* 0x000fe40008011406 */
[----:B------:R-:W-:Y:S02]  /*3800*/  ULOP3.LUT UR14, UR14, 0x3fff, URZ, 0xc0, !UPT ;  /* 0x00003fff0e0e7892 */ /* 0x000fe4000f8ec0ff */
[----:B------:R-:W-:Y:S01]  /*3810*/  UISETP.LT.AND UP0, UPT, UR6, 0x1, UPT ;  /* 0x000000010600788c */ /* 0x000fe2000bf01270 */
[----:B------:R-:W-:Y:S01]  /*3820*/  UMOV UR28, 0x0 ;  /* 0x00000000001c7882 */ /* 0x000fe20000000000 */
[----:B------:R-:W-:Y:S01]  /*3830*/  UMOV UR29, 0x10100910 ;  /* 0x10100910001d7882 */ /* 0x000fe20000000000 */
[----:B------:R-:W-:-:S02]  /*3840*/  ULOP3.LUT UR13, UR13, 0x10000, URZ, 0xfc, !UPT ;  /* 0x000100000d0d7892 */ /* 0x000fc4000f8efcff */
[----:B------:R-:W-:Y:S02]  /*3850*/  ULOP3.LUT UR14, UR14, 0x10000, URZ, 0xfc, !UPT ;  /* 0x000100000e0e7892 */ /* 0x000fe4000f8efcff */
[----:B------:R-:W-:Y:S01]  /*3860*/  USEL UR20, UR6, 0x1, !UP0 ;  /* 0x0000000106147887 */ /* 0x000fe2000c000000 */
[----:B------:R-:W-:Y:S01]  /*3870*/  UMOV UR26, 0x0 ;  /* 0x00000000001a7882 */ /* 0x000fe20000000000 */
[----:B------:R-:W-:Y:S01]  /*3880*/  UMOV UR27, 0x10100910 ;  /* 0x10100910001b7882 */ /* 0x000fe20000000000 */
[----:B------:R-:W-:Y:S01]  /*3890*/  UMOV UR24, 0x0 ;  /* 0x0000000000187882 */ /* 0x000fe20000000000 */
[----:B------:R-:W-:Y:S01]  /*38a0*/  UMOV UR25, 0x10100910 ;  /* 0x1010091000197882 */ /* 0x000fe20000000000 */
[----:B------:R-:W-:Y:S01]  /*38b0*/  UMOV UR22, 0x0 ;  /* 0x0000000000167882 */ /* 0x000fe20000000000 */
[----:B------:R-:W-:Y:S01]  /*38c0*/  UMOV UR23, 0x10100910 ;  /* 0x1010091000177882 */ /* 0x000fe20000000000 */
[----:B-1----:R-:W-:Y:S02]  /*38d0*/  R2UR UR21, R2 ;  /* 0x00000000021572ca */ /* 0x002fe400000e0000 */
[----:B------:R-:W-:-:S13]  /*38e0*/  CS2R R2, SRZ ;  /* 0x0000000000027805 */ /* 0x000fda000001ff00 */
.L_x_80:
[C---:B------:R-:W-:Y:S02]  /*38f0*/  LEA R0, R8.reuse, UR7, 0x3 ;  /* 0x0000000708007c11 */ /* 0x040fe4000f8e18ff */
[----:B------:R-:W-:Y:S02]  /*3900*/  SHF.L.U32 R5, R3, 0x1f, RZ ;  /* 0x0000001f03057819 */ /* 0x000fe400000006ff */
[----:B------:R-:W-:Y:S02]  /*3910*/  LEA R4, R8, UR7, 0x4 ;  /* 0x0000000708047c11 */ /* 0x000fe4000f8e20ff */
[----:B------:R-:W1:Y:S02]  /*3920*/  SYNCS.PHASECHK.TRANS64.TRYWAIT P0, [R0+URZ+0xe0], R5 ;  /* 0x0000e005000075a7 */ /* 0x000e6400080011ff */
[----:B-1-34-:R-:W-:Y:S05]  /*3930*/  @!P0 BRA `(.L_x_73) ;  /* 0x0000005800808947 */ /* 0x01afea0003800000 */
.L_x_183:
[----:B-1----:R-:W1:Y:S01]  /*3940*/  LDS.128 R4, [R4+0x170] ;  /* 0x0001700004047984 */ /* 0x002e620000000c00 */
[----:B------:R-:W-:Y:S02]  /*3950*/  VIADD R0, R0, 0xf0 ;  /* 0x000000f000007836 */ /* 0x000fe40000000000 */
[----:B------:R-:W-:Y:S01]  /*3960*/  VIADD R8, R8, 0x1 ;  /* 0x0000000108087836 */ /* 0x000fe20000000000 */
[----:B------:R-:W-:Y:S01]  /*3970*/  @!PT LDS RZ, [RZ] ;  /* 0x00000000fffff984 */ /* 0x000fe20000000800 */
[----:B------:R-:W-:Y:S01]  /*3980*/  @!PT LDS RZ, [RZ] ;  /* 0x00000000fffff984 */ /* 0x000fe20000000800 */
[----:B------:R-:W-:Y:S01]  /*3990*/  @!PT LDS RZ, [RZ] ;  /* 0x00000000fffff984 */ /* 0x000fe20000000800 */
[----:B------:R-:W-:Y:S01]  /*39a0*/  @!PT LDS RZ, [RZ] ;  /* 0x00000000fffff984 */ /* 0x000fe20000000800 */
[----:B------:R2:W-:Y:S06]  /*39b0*/  MEMBAR.ALL.CTA ;  /* 0x0000000000007992 */ /* 0x0005ec0000008000 */
[----:B--2---:R-:W2:Y:S01]  /*39c0*/  FENCE.VIEW.ASYNC.S ;  /* 0x00000000000073c6 */ /* 0x004ea20000000000 */
[----:B------:R-:W-:-:S04]  /*39d0*/  PRMT R0, RZ, 0x654, R0 ;  /* 0x00000654ff007816 */ /* 0x000fc80000000000 */
[----:B--2---:R2:W-:Y:S01]  /*39e0*/  SYNCS.ARRIVE.TRANS64.RED.A1T0 RZ, [R0+URZ], RZ ;  /* 0x000000ff00ff79a7 */ /* 0x0045e200081004ff */
[----:B-1----:R-:W-:Y:S01]  /*39f0*/  LOP3.LUT P1, RZ, R6, 0x1, RZ, 0xc0, !PT ;  /* 0x0000000106ff7812 */ /* 0x002fe2000782c0ff */
[----:B--2---:R-:W-:-:S12]  /*3a00*/  BRA.U UP2, `(.L_x_74) ;  /* 0x0000000502087547 */ /* 0x004fd8000b800000 */
[----:B------:R-:W1:Y:S01]  /*3a10*/  LDCU UR8, c[0x0][0x38c] ;  /* 0x00007180ff0877ac */ /* 0x000e620008000800 */
[----:B------:R-:W-:Y:S02]  /*3a20*/  PLOP3.LUT P2, PT, PT, PT, PT, 0x80, 0x8 ;  /* 0x000000000008781c */ /* 0x000fe40003f4f070 */
[----:B------:R-:W-:Y:S01]  /*3a30*/  SHF.L.U32 R5, R9, 0x1f, RZ ;  /* 0x0000001f09057819 */ /* 0x000fe200000006ff */
[----:B------:R-:W-:Y:S02]  /*3a40*/  ULEA UR9, UR19, UR7, 0x3 ;  /* 0x0000000713097291 */ /* 0x000fe4000f8e18ff */
[----:B------:R-:W-:Y:S02]  /*3a50*/  ULEA UR10, UR19, UR21, 0x6 ;  /* 0x00000015130a7291 */ /* 0x000fe4000f8e30ff */
[----:B-1----:R-:W-:-:S06]  /*3a60*/  UISETP.GE.AND UP0, UPT, UR8, 0x1, UPT ;  /* 0x000000010800788c */ /* 0x002fcc000bf06270 */
[----:B------:R-:W-:-:S05]  /*3a70*/  PLOP3.LUT P0, PT, PT, PT, UP0, 0x80, 0x8 ;  /* 0x000000000008781c */ /* 0x000fca0003f0f008 */
[----:B------:R-:W-:-:S08]  /*3a80*/  @UP0 ULEA UR8, UR18, UR7, 0x3 ;  /* 0x0000000712080291 */ /* 0x000fd0000f8e18ff */
[----:B------:R-:W-:-:S04]  /*3a90*/  @P0 SHF.L.U32 R0, R2, 0x1f, RZ ;  /* 0x0000001f02000819 */ /* 0x000fc800000006ff */
[----:B------:R1:W2:Y:S01]  /*3aa0*/  @P0 SYNCS.PHASECHK.TRANS64.TRYWAIT P2, [UR8], R0 ;  /* 0x00000000ff0005a7 */ /* 0x0002a20008041108 */
[----:B------:R-:W3:Y:S02]  /*3ab0*/  SYNCS.PHASECHK.TRANS64.TRYWAIT P0, [UR9+0x120], R5 ;  /* 0x00012005ff0075a7 */ /* 0x000ee40008001109 */
[----:B-123--:R-:W-:Y:S05]  /*3ac0*/  @!P0 BRA `(.L_x_75) ;  /* 0x0000005800308947 */ /* 0x00efea0003800000 */
.L_x_185:
[----:B------:R-:W-:Y:S01]  /*3ad0*/  UMOV UR16, UR17 ;  /* 0x0000001100107c82 */ /* 0x000fe20008000000 */
[----:B------:R-:W-:Y:S05]  /*3ae0*/  BRA.U !UP0, `(.L_x_76) ;  /* 0x0000000108c07547 */ /* 0x000fea000b800000 */
[----:B------:R-:W-:Y:S02]  /*3af0*/  UIADD3 UR16, UPT, UPT, UR20, UR17, URZ ;  /* 0x0000001114107290 */ /* 0x000fe4000fffe0ff */
[----:B------:R-:W-:Y:S01]  /*3b00*/  UPLOP3.LUT UP3, UPT, UPT, UPT, UPT, 0x40, 0x4 ;  /* 0x000000000004789c */ /* 0x000fe20003f6e870 */
[----:B------:R-:W-:Y:S01]  /*3b10*/  UMOV UR15, UR6 ;  /* 0x00000006000f7c82 */ /* 0x000fe20008000000 */
[----:B------:R-:W-:-:S09]  /*3b20*/  UMOV UR46, UR18 ;  /* 0x00000012002e7c82 */ /* 0x000fd20008000000 */
.L_x_79:
[----:B--2---:R-:W-:Y:S01]  /*3b30*/  ULEA UR8, UR46, UR7, 0x3 ;  /* 0x000000072e087291 */ /* 0x004fe2000f8e18ff */
[----:B---3--:R-:W-:Y:S11]  /*3b40*/  @P2 BRA `(.L_x_77) ;  /* 0x00000000000c2947 */ /* 0x008ff60003800000 */
[----:B-1----:R-:W-:Y:S04]  /*3b50*/  SHF.L.U32 R5, R2, 0x1f, RZ ;  /* 0x0000001f02057819 */ /* 0x002fe800000006ff */
[----:B------:R-:W1:Y:S02]  /*3b60*/  SYNCS.PHASECHK.TRANS64.TRYWAIT P0, [UR8], R5 ;  /* 0x00000005ff0075a7 */ /* 0x000e640008001108 */
[----:B-1----:R-:W-:Y:S05]  /*3b70*/  @!P0 BRA `(.L_x_78) ;  /* 0x00000058001c8947 */ /* 0x002fea0003800000 */
.L_x_77:
[----:B------:R-:W-:Y:S01]  /*3b80*/  UISETP.NE.AND UP0, UPT, UR15, 0x1, UPT ;  /* 0x000000010f00788c */ /* 0x000fe2000bf05270 */
[----:B------:R-:W-:Y:S01]  /*3b90*/  PLOP3.LUT P2, PT, PT, PT, PT, 0x80, 0x8 ;  /* 0x000000000008781c */ /* 0x000fe20003f4f070 */
[----:B------:R-:W-:Y:S02]  /*3ba0*/  UIADD3 UR18, UPT, UPT, UR46, 0x1, URZ ;  /* 0x000000012e127890 */ /* 0x000fe4000fffe0ff */
[----:B------:R-:W-:Y:S02]  /*3bb0*/  ULEA UR32, UR46, UR14, 0x8 ;  /* 0x0000000e2e207291 */ /* 0x000fe4000f8e40ff */
[----:B------:R-:W-:Y:S01]  /*3bc0*/  UISETP.NE.AND UP1, UPT, UR18, 0x9, UPT ;  /* 0x000000091200788c */ /* 0x000fe2000bf25270 */
[----:B------:R-:W-:Y:S01]  /*3bd0*/  PLOP3.LUT P0, PT, PT, PT, UP0, 0x80, 0x8 ;  /* 0x000000000008781c */ /* 0x000fe20003f0f008 */
[----:B------:R-:W-:Y:S02]  /*3be0*/  UIADD3 UR44, UPT, UPT, UR32, 0x2, URZ ;  /* 0x00000002202c7890 */ /* 0x000fe4000fffe0ff */
[----:B------:R-:W-:Y:S02]  /*3bf0*/  USEL UR31, URZ, 0x1, UP1 ;  /* 0x00000001ff1f7887 */ /* 0x000fe40008800000 */
[----:B------:R-:W-:Y:S02]  /*3c00*/  USEL UR18, UR18, URZ, UP1 ;  /* 0x000000ff12127287 */ /* 0x000fe40008800000 */
[----:B------:R-:W-:Y:S02]  /*3c10*/  UIADD3 UR40, UPT, UPT, UR32, 0x4, URZ ;  /* 0x0000000420287890 */ /* 0x000fe4000fffe0ff */
[----:B------:R-:W-:Y:S01]  /*3c20*/  @UP0 ULEA UR30, UR18, UR7, 0x3 ;  /* 0x00000007121e0291 */ /* 0x000fe2000f8e18ff */
[----:B------:R-:W-:Y:S01]  /*3c30*/  LOP3.LUT R2, R2, UR31, RZ, 0x3c, !PT ;  /* 0x0000001f02027c12 */ /* 0x000fe2000f8e3cff */
[----:B------:R-:W-:Y:S02]  /*3c40*/  UIADD3 UR36, UPT, UPT, UR32, 0x6, URZ ;  /* 0x0000000620247890 */ /* 0x000fe4000fffe0ff */
[----:B------:R-:W-:Y:S01]  /*3c50*/  UIADD3 UR8, UPT, UPT, UR8, 0x48, URZ ;  /* 0x0000004808087890 */ /* 0x000fe2000fffe0ff */
[----:B-1----:R-:W-:Y:S01]  /*3c60*/  @P0 SHF.L.U32 R0, R2, 0x1f, RZ ;  /* 0x0000001f02000819 */ /* 0x002fe200000006ff */
[----:B------:R-:W-:Y:S02]  /*3c70*/  UIADD3 UR17, UPT, UPT, UR17, 0x1, URZ ;  /* 0x0000000111117890 */ /* 0x000fe4000fffe0ff */
[----:B------:R-:W-:Y:S01]  /*3c80*/  UIADD3 UR15, UPT, UPT, UR15, -0x1, URZ ;  /* 0xffffffff0f0f7890 */ /* 0x000fe2000fffe0ff */
[----:B------:R2:W3:Y:S01]  /*3c90*/  @P0 SYNCS.PHASECHK.TRANS64.TRYWAIT P2, [UR30], R0 ;  /* 0x00000000ff0005a7 */ /* 0x0004e2000804111e */
[----:B------:R-:W-:Y:S02]  /*3ca0*/  ULEA UR30, UR46, UR13, 0xa ;  /* 0x0000000d2e1e7291 */ /* 0x000fe4000f8e50ff */
[----:B------:R-:W-:Y:S02]  /*3cb0*/  UISETP.NE.AND UP0, UPT, UR17, UR16, UPT ;  /* 0x000000101100728c */ /* 0x000fe4000bf05270 */
[----:B------:R-:W-:Y:S02]  /*3cc0*/  UIADD3 UR42, UPT, UPT, UR30, 0x2, URZ ;  /* 0x000000021e2a7890 */ /* 0x000fe4000fffe0ff */
[----:B------:R-:W-:Y:S02]  /*3cd0*/  UIADD3 UR38, UPT, UPT, UR30, 0x4, URZ ;  /* 0x000000041e267890 */ /* 0x000fe4000fffe0ff */
[----:B------:R-:W-:Y:S01]  /*3ce0*/  UIADD3 UR34, UPT, UPT, UR30, 0x6, URZ ;  /* 0x000000061e227890 */ /* 0x000fe2000fffe0ff */
[----:B------:R-:W-:Y:S01]  /*3cf0*/  UMOV UR33, 0x40004040 ;  /* 0x4000404000217882 */ /* 0x000fe20000000000 */
[----:B------:R-:W-:Y:S01]  /*3d00*/  UMOV UR31, 0x40004040 ;  /* 0x40004040001f7882 */ /* 0x000fe20000000000 */
[----:B------:R-:W-:Y:S01]  /*3d10*/  UMOV UR45, 0x40004040 ;  /* 0x40004040002d7882 */ /* 0x000fe20000000000 */
[----:B------:R2:W-:Y:S01]  /*3d20*/  UTCHMMA.2CTA gdesc[UR30], gdesc[UR32], tmem[UR10], tmem[UR28], idesc[UR29], UP3 ;  /* 0x00ff1c201e0075ea */ /* 0x0005e20009a0000a */
[----:B------:R-:W-:Y:S01]  /*3d30*/  UPLOP3.LUT UP3, UPT, UPT, UPT, UPT, 0x80, 0x8 ;  /* 0x000000000008789c */ /* 0x000fe20003f6f070 */
[----:B------:R-:W-:Y:S01]  /*3d40*/  UMOV UR43, 0x40004040 ;  /* 0x40004040002b7882 */ /* 0x000fe20000000000 */
[----:B------:R-:W-:Y:S01]  /*3d50*/  UMOV UR41, 0x40004040 ;  /* 0x4000404000297882 */ /* 0x000fe20000000000 */
[----:B------:R2:W-:Y:S01]  /*3d60*/  UTCHMMA.2CTA gdesc[UR42], gdesc[UR44], tmem[UR10], tmem[UR26], idesc[UR27], UPT ;  /* 0x00ff1a2c2a0075ea */ /* 0x0005e2000ba0000a */
[----:B------:R-:W-:Y:S01]  /*3d70*/  UMOV UR39, 0x40004040 ;  /* 0x4000404000277882 */ /* 0x000fe20000000000 */
[----:B------:R-:W-:Y:S01]  /*3d80*/  UMOV UR37, 0x40004040 ;  /* 0x4000404000257882 */ /* 0x000fe20000000000 */
[----:B------:R-:W-:Y:S01]  /*3d90*/  UMOV UR35, 0x40004040 ;  /* 0x4000404000237882 */ /* 0x000fe20000000000 */
[----:B------:R2:W-:Y:S01]  /*3da0*/  UTCHMMA.2CTA gdesc[UR38], gdesc[UR40], tmem[UR10], tmem[UR24], idesc[UR25], UPT ;  /* 0x00ff1828260075ea */ /* 0x0005e2000ba0000a */
[----:B------:R2:W-:Y:S01]  /*3db0*/  UTCHMMA.2CTA gdesc[UR34], gdesc[UR36], tmem[UR10], tmem[UR22], idesc[UR23], UPT ;  /* 0x00ff1624220075ea */ /* 0x0005e2000ba0000a */
[----:B------:R2:W-:Y:S01]  /*3dc0*/  UTCBAR.2CTA.MULTICAST [UR8], URZ, UR12 ;  /* 0x000000ff080073e9 */ /* 0x0005e2000820080c */
[----:B------:R-:W-:Y:S01]  /*3dd0*/  UMOV UR46, UR18 ;  /* 0x00000012002e7c82 */ /* 0x000fe20008000000 */
[----:B------:R-:W-:Y:S05]  /*3de0*/  BRA.U UP0, `(.L_x_79) ;  /* 0xfffffffd00507547 */ /* 0x000fea000b83ffff */
.L_x_76:
[----:B------:R-:W-:Y:S01]  /*3df0*/  UIADD3 UR9, UPT, UPT, UR9, 0x100, URZ ;  /* 0x0000010009097890 */ /* 0x000fe2000fffe0ff */
[----:B------:R-:W-:-:S08]  /*3e00*/  UMOV UR17, UR16 ;  /* 0x0000001000117c82 */ /* 0x000fd00008000000 */
[----:B------:R4:W-:Y:S01]  /*3e10*/  UTCBAR.2CTA.MULTICAST [UR9], URZ, UR11 ;  /* 0x000000ff090073e9 */ /* 0x0009e2000820080b */
[----:B------:R-:W-:Y:S02]  /*3e20*/  NOP ;  /* 0x0000000000007918 */ /* 0x000fe40000000000 */
.L_x_74:
[----:B------:R-:W-:Y:S01]  /*3e30*/  UIADD3 UR19, UPT, UPT, UR19, 0x1, URZ ;  /* 0x0000000113137890 */ /* 0x000fe2000fffe0ff */
[----:B------:R-:W-:-:S03]  /*3e40*/  ISETP.NE.AND P0, PT, R8, 0x2, PT ;  /* 0x000000020800780c */ /* 0x000fc60003f05270 */
[----:B------:R-:W-:Y:S01]  /*3e50*/  UISETP.NE.AND UP0, UPT, UR19, 0x4, UPT ;  /* 0x000000041300788c */ /* 0x000fe2000bf05270 */
[----:B-12---:R-:W-:Y:S02]  /*3e60*/  SEL R0, RZ, 0x1, P0 ;  /* 0x00000001ff007807 */ /* 0x006fe40000000000 */
[----:B------:R-:W-:Y:S01]  /*3e70*/  SEL R8, R8, RZ, P0 ;  /* 0x000000ff08087207 */ /* 0x000fe20000000000 */
[----:B------:R-:W-:Y:S01]  /*3e80*/  USEL UR8, URZ, 0x1, UP0 ;  /* 0x00000001ff087887 */ /* 0x000fe20008000000 */
[----:B------:R-:W-:Y:S01]  /*3e90*/  LOP3.LUT R3, R3, R0, RZ, 0x3c, !PT ;  /* 0x0000000003037212 */ /* 0x000fe200078e3cff */
[----:B------:R-:W-:-:S04]  /*3ea0*/  USEL UR19, UR19, URZ, UP0 ;  /* 0x000000ff13137287 */ /* 0x000fc80008000000 */
[----:B------:R-:W-:Y:S01]  /*3eb0*/  LOP3.LUT R9, R9, UR8, RZ, 0x3c, !PT ;  /* 0x0000000809097c12 */ /* 0x000fe2000f8e3cff */
[----:B------:R-:W-:Y:S07]  /*3ec0*/  @P1 BRA `(.L_x_80) ;  /* 0xfffffff800881947 */ /* 0x000fee000383ffff */
[----:B------:R-:W1:Y:S01]  /*3ed0*/  S2UR UR6, SR_CgaCtaId ;  /* 0x00000000000679c3 */ /* 0x000e620000008800 */
[----:B------:R-:W-:Y:S01]  /*3ee0*/  ELECT P0, URZ, PT ;  /* 0x0000000000ff782f */ /* 0x000fe20003800000 */
[----:B------:R-:W-:Y:S01]  /*3ef0*/  HFMA2 R0, -RZ, RZ, 0, 5.9604644775390625e-08 ;  /* 0x00000001ff007431 */ /* 0x000fe200000001ff */
[----:B------:R-:W-:-:S05]  /*3f00*/  UMOV UR8, 0x40 ;  /* 0x0000004000087882 */ /* 0x000fca0000000000 */
[----:B------:R-:W-:Y:S01]  /*3f10*/  UVIRTCOUNT.DEALLOC.SMPOOL 0x80 ;  /* 0x000000800000784c */ /* 0x000fe20000000000 */
[----:B------:R-:W-:Y:S02]  /*3f20*/  UISETP.NE.AND UP0, UPT, UR5, URZ, UPT ;  /* 0x000000ff0500728c */ /* 0x000fe4000bf05270 */
[----:B-1----:R-:W-:-:S09]  /*3f30*/  ULEA UR6, UR6, UR8, 0x18 ;  /* 0x0000000806067291 */ /* 0x002fd2000f8ec0ff */
[----:B------:R1:W-:Y:S01]  /*3f40*/  @P0 STS.U8 [UR6+0x1c], R0 ;  /* 0x00001c00ff000988 */ /* 0x0003e20008000006 */
[----:B------:R-:W-:Y:S05]  /*3f50*/  BRA.U UP0, `(.L_x_81) ;  /* 0x0000000100a07547 */ /* 0x000fea000b800000 */
[----:B------:R-:W-:Y:S01]  /*3f60*/  UIADD3 UR5, UPT, UPT, UR7, 0x120, URZ ;  /* 0x0000012007057890 */ /* 0x000fe2000fffe0ff */
[----:B------:R-:W-:-:S03]  /*3f70*/  SHF.L.U32 R3, R9, 0x1f, RZ ;  /* 0x0000001f09037819 */ /* 0x000fc600000006ff */
[----:B------:R-:W-:-:S09]  /*3f80*/  ULEA UR8, UR19, UR5, 0x3 ;  /* 0x0000000513087291 */ /* 0x000fd2000f8e18ff */
[----:B------:R-:W2:Y:S02]  /*3f90*/  SYNCS.PHASECHK.TRANS64.TRYWAIT P0, [UR8], R3 ;  /* 0x00000003ff0075a7 */ /* 0x000ea40008001108 */
[----:B--2---:R-:W-:Y:S05]  /*3fa0*/  @!P0 BRA `(.L_x_82) ;  /* 0x0000005400288947 */ /* 0x004fea0003800000 */
.L_x_188:
[----:B----4-:R-:W-:-:S04]  /*3fb0*/  UIADD3 UR9, UPT, UPT, UR19, 0x1, URZ ;  /* 0x0000000113097890 */ /* 0x010fc8000fffe0ff */
        /* <DEDUP_REMOVED lines=8> */
.L_x_190:
        /* <DEDUP_REMOVED lines=9> */
.L_x_192:
[----:B------:R-:W-:-:S04]  /*40d0*/  UIADD3 UR9, UPT, UPT, UR9, 0x1, URZ ;  /* 0x0000000109097890 */ /* 0x000fc8000fffe0ff */
[----:B------:R-:W-:-:S04]  /*40e0*/  UISETP.NE.AND UP1, UPT, UR9, 0x4, UPT ;  /* 0x000000040900788c */ /* 0x000fc8000bf25270 */
[----:B------:R-:W-:Y:S02]  /*40f0*/  USEL UR8, URZ, 0x1, UP1 ;  /* 0x00000001ff087887 */ /* 0x000fe40008800000 */
[----:B------:R-:W-:-:S04]  /*4100*/  USEL UR9, UR9, URZ, UP1 ;  /* 0x000000ff09097287 */ /* 0x000fc80008800000 */
[----:B------:R-:W-:Y:S01]  /*4110*/  ULEA UR9, UR9, UR5, 0x3 ;  /* 0x0000000509097291 */ /* 0x000fe2000f8e18ff */
[----:B-1----:R-:W-:-:S04]  /*4120*/  LOP3.LUT R3, R2, UR8, RZ, 0x3c, !PT ;  /* 0x0000000802037c12 */ /* 0x002fc8000f8e3cff */
[----:B------:R-:W-:Y:S01]  /*4130*/  SHF.L.U32 R3, R3, 0x1f, RZ ;  /* 0x0000001f03037819 */ /* 0x000fe200000006ff */
[----:B------:R-:W-:-:S04]  /*4140*/  IMAD.U32 R0, RZ, RZ, UR9 ;  /* 0x00000009ff007e24 */ /* 0x000fc8000f8e00ff */
[----:B------:R1:W2:Y:S03]  /*4150*/  SYNCS.PHASECHK.TRANS64.TRYWAIT P0, [R0+URZ], R3 ;  /* 0x00000003000075a7 */ /* 0x0002a600080011ff */
[----:B--2---:R-:W-:Y:S05]  /*4160*/  @!P0 NANOSLEEP.SYNCS 0x989680 ;  /* 0x009896800000895d */ /* 0x004fea0003900000 */
[----:B------:R-:W2:Y:S02]  /*4170*/  @!P0 SYNCS.PHASECHK.TRANS64 P0, [R0+URZ], R3 ;  /* 0x00000003000085a7 */ /* 0x000ea400080010ff */
[----:B--2---:R-:W-:Y:S05]  /*4180*/  @P0 BRA `(.L_x_85) ;  /* 0x0000000000200947 */ /* 0x004fea0003800000 */
.L_x_86:
[----:B--2---:R2:W4:Y:S02]  /*4190*/  SYNCS.PHASECHK.TRANS64.TRYWAIT P0, [R0+URZ], R3 ;  /* 0x00000003000075a7 */ /* 0x00452400080011ff */
[----:B----4-:R-:W-:Y:S05]  /*41a0*/  @!P0 NANOSLEEP.SYNCS 0x989680 ;  /* 0x009896800000895d */ /* 0x010fea0003900000 */
[----:B------:R-:W4:Y:S02]  /*41b0*/  @!P0 SYNCS.PHASECHK.TRANS64 P0, [R0+URZ], R3 ;  /* 0x00000003000085a7 */ /* 0x000f2400080010ff */
[----:B----4-:R-:W-:Y:S05]  /*41c0*/  @!P0 BRA `(.L_x_86) ;  /* 0xfffffffc00f08947 */ /* 0x010fea000383ffff */
[----:B------:R-:W-:Y:S05]  /*41d0*/  BRA `(.L_x_85) ;  /* 0x00000000000c7947 */ /* 0x000fea0003800000 */
.L_x_81:
[----:B------:R-:W-:-:S04]  /*41e0*/  UIADD3 UR5, UPT, UPT, UR7, 0x160, URZ ;  /* 0x0000016007057890 */ /* 0x000fc8000fffe0ff */
[----:B------:R-:W-:-:S09]  /*41f0*/  UPRMT UR5, UR4, 0x654, UR5 ;  /* 0x0000065404057896 */ /* 0x000fd20008000005 */
[----:B------:R-:W-:Y:S03]  /*4200*/  SYNCS.ARRIVE.TRANS64.RED.A1T0 RZ, [UR5], RZ ;  /* 0x000000ffffff79a7 */ /* 0x000fe60008100405 */
.L_x_85:
[----:B-12---:R-:W-:Y:S01]  /*4210*/  SHF.L.U32 R3, RZ, 0x1f, RZ ;  /* 0x0000001fff037819 */ /* 0x006fe200000006ff */
[----:B------:R-:W-:Y:S01]  /*4220*/  UIADD3 UR5, UPT, UPT, UR7, 0x160, URZ ;  /* 0x0000016007057890 */ /* 0x000fe2000fffe0ff */
[----:B------:R-:W-:Y:S02]  /*4230*/  PLOP3.LUT P0, PT, PT, PT, UP0, 0x80, 0x8 ;  /* 0x000000000008781c */ /* 0x000fe40003f0f008 */
[----:B------:R-:W1:Y:S02]  /*4240*/  SYNCS.PHASECHK.TRANS64.TRYWAIT P1, [UR7+0x160], R3 ;  /* 0x00016003ff0075a7 */ /* 0x000e640008021107 */
[----:B-1----:R-:W-:Y:S09]  /*4250*/  @!P1 BRA `(.L_x_87) ;  /* 0x0000005000c49947 */ /* 0x002ff20003800000 */
.L_x_194:
[----:B------:R-:W-:Y:S01]  /*4260*/  @!UP0 UPRMT UR5, UR4, 0x654, UR5 ;  /* 0x0000065404058896 */ /* 0x000fe20008000005 */
[----:B------:R-:W-:Y:S02]  /*4270*/  UMOV UR8, 0xffff ;  /* 0x0000ffff00087882 */ /* 0x000fe40000000000 */
[----:B------:R-:W-:-:S06]  /*4280*/  UMOV UR4, 0x1 ;  /* 0x0000000100047882 */ /* 0x000fcc0000000000 */
[----:B------:R-:W-:Y:S01]  /*4290*/  @!P0 SYNCS.ARRIVE.TRANS64.RED.A1T0 RZ, [UR5], RZ ;  /* 0x000000ffffff89a7 */ /* 0x000fe20008100405 */
[----:B------:R-:W-:Y:S01]  /*42a0*/  NOP ;  /* 0x0000000000007918 */ /* 0x000fe20000000000 */
[----:B-1----:R-:W1:Y:S01]  /*42b0*/  LDS R0, [UR6+0x14] ;  /* 0x00001406ff007984 */ /* 0x002e620008000800 */
[----:B------:R-:W-:-:S04]  /*42c0*/  ULOP3.LUT UR5, UR21, 0xffff, URZ, 0xc0, !UPT ;  /* 0x0000ffff15057892 */ /* 0x000fc8000f8ec0ff */
[----:B------:R-:W-:-:S04]  /*42d0*/  USHF.R.U32.HI UR5, URZ, 0x5, UR5 ;  /* 0x00000005ff057899 */ /* 0x000fc80008011605 */
[----:B------:R-:W-:Y:S02]  /*42e0*/  USHF.L.U32 UR8, UR8, UR5, URZ ;  /* 0x0000000508087299 */ /* 0x000fe400080006ff */
[----:B------:R-:W-:-:S04]  /*42f0*/  USHF.L.U32 UR4, UR4, UR5, URZ ;  /* 0x0000000504047299 */ /* 0x000fc800080006ff */
[----:B-1----:R-:W-:-:S04]  /*4300*/  LOP3.LUT R0, R0, UR8, RZ, 0xc0, !PT ;  /* 0x0000000800007c12 */ /* 0x002fc8000f8ec0ff */
[----:B------:R-:W-:-:S13]  /*4310*/  ISETP.NE.AND P0, PT, R0, UR8, PT ;  /* 0x0000000800007c0c */ /* 0x000fda000bf05270 */
[----:B------:R-:W-:Y:S05]  /*4320*/  @P0 BRA `(.L_x_88) ;  /* 0x0000000000580947 */ /* 0x000fea0003800000 */
[----:B------:R-:W1:Y:S02]  /*4330*/  LDS R0, [UR6+0x18] ;  /* 0x00001806ff007984 */ /* 0x000e640008000800 */
[----:B-1----:R-:W-:-:S04]  /*4340*/  LOP3.LUT R0, R0, UR4, RZ, 0xc0, !PT ;  /* 0x0000000400007c12 */ /* 0x002fc8000f8ec0ff */
[----:B------:R-:W-:-:S13]  /*4350*/  ISETP.NE.AND P0, PT, R0, UR4, PT ;  /* 0x0000000400007c0c */ /* 0x000fda000bf05270 */
[----:B------:R-:W-:Y:S05]  /*4360*/  @P0 BRA `(.L_x_89) ;  /* 0x00000000003c0947 */ /* 0x000fea0003800000 */
[----:B------:R-:W1:Y:S01]  /*4370*/  S2R R2, SR_LANEID ;  /* 0x0000000000027919 */ /* 0x000e620000000000 */
[----:B------:R-:W-:Y:S01]  /*4380*/  ULOP3.LUT UR8, URZ, UR8, URZ, 0x33, !UPT ;  /* 0x00000008ff087292 */ /* 0x000fe2000f8e33ff */
[----:B------:R-:W-:Y:S01]  /*4390*/  LOP3.LUT R4, RZ, UR4, RZ, 0x33, !PT ;  /* 0x00000004ff047c12 */ /* 0x000fe2000f8e33ff */
[----:B------:R-:W-:Y:S02]  /*43a0*/  VOTEU.ANY UR7, UPT, PT ;  /* 0x0000000000077886 */ /* 0x000fe400038e0100 */
[----:B------:R-:W-:Y:S01]  /*43b0*/  UFLO.U32 UR7, UR7 ;  /* 0x00000007000772bd */ /* 0x000fe200080e0000 */
[----:B------:R-:W2:Y:S01]  /*43c0*/  REDUX UR4, R4 ;  /* 0x00000000040473c4 */ /* 0x000ea20000000000 */
[----:B------:R-:W-:-:S06]  /*43d0*/  IMAD.U32 R0, RZ, RZ, UR8 ;  /* 0x00000008ff007e24 */ /* 0x000fcc000f8e00ff */
[----:B------:R1:W-:Y:S01]  /*43e0*/  UTCATOMSWS.AND URZ, UR8 ;  /* 0x0000000800ff79e3 */ /* 0x0003e20008000000 */
[----:B------:R-:W3:Y:S01]  /*43f0*/  REDUX UR5, R0 ;  /* 0x00000000000573c4 */ /* 0x000ee20000000000 */
[----:B-1----:R-:W-:Y:S01]  /*4400*/  ISETP.EQ.U32.AND P0, PT, R2, UR7, PT ;  /* 0x0000000702007c0c */ /* 0x002fe2000bf02070 */
[----:B--2---:R-:W-:Y:S01]  /*4410*/  IMAD.U32 R2, RZ, RZ, UR4 ;  /* 0x00000004ff027e24 */ /* 0x004fe2000f8e00ff */
[----:B---3--:R-:W-:-:S11]  /*4420*/  MOV R3, UR5 ;  /* 0x0000000500037c02 */ /* 0x008fd60008000f00 */
[----:B------:R1:W-:Y:S04]  /*4430*/  @P0 ATOMS.AND RZ, [UR6+0x14], R3 ;  /* 0x00001403ffff098c */ /* 0x0003e8000a800006 */
[----:B------:R1:W-:Y:S01]  /*4440*/  @P0 ATOMS.AND RZ, [UR6+0x18], R2 ;  /* 0x00001802ffff098c */ /* 0x0003e2000a800006 */
[----:B------:R-:W-:Y:S05]  /*4450*/  BRA `(.L_x_90) ;  /* 0x0000000000147947 */ /* 0x000fea0003800000 */
.L_x_89:
[----:B------:R-:W-:Y:S02]  /*4460*/  MOV R2, 0x4480 ;  /* 0x0000448000027802 */ /* 0x000fe40000000f00 */
[----:B---345:R-:W-:Y:S05]  /*4470*/  CALL.REL.NOINC `($__internal_0_$__cuda_sm10x_tcgen05_guardrail_trap_col_being_dealloced_not_returned_by_alloc) ;  /* 0x0000005400a47944 */ /* 0x038fea0003c00000 */
[----:B------:R-:W-:Y:S05]  /*4480*/  BRA `(.L_x_90) ;  /* 0x0000000000087947 */ /* 0x000fea0003800000 */
.L_x_88:
[----:B------:R-:W-:Y:S02]  /*4490*/  MOV R2, 0x44b0 ;  /* 0x000044b000027802 */ /* 0x000fe40000000f00 */
[----:B---345:R-:W-:Y:S05]  /*44a0*/  CALL.REL.NOINC `($__internal_2_$__cuda_sm10x_tcgen05_guardrail_trap_unallocated_columns_being_dealloced) ;  /* 0x0000005400b07944 */ /* 0x038fea0003c00000 */
.L_x_90:
[----:B------:R-:W-:Y:S01]  /*44b0*/  NOP ;  /* 0x0000000000007918 */ /* 0x000fe20000000000 */
[----:B----4-:R-:W-:Y:S05]  /*44c0*/  EXIT ;  /* 0x000000000000794d */ /* 0x010fea0003800000 */
.L_x_61:
[----:B------:R-:W-:-:S09]  /*44d0*/  UISETP.NE.OR UP5, UPT, UR10, 0x3, !UP5 ;  /* 0x000000030a00788c */ /* 0x000fd2000efa5670 */
[----:B------:R-:W-:Y:S05]  /*44e0*/  BRA.U UP5, `(.L_x_91) ;  /* 0x0000001105147547 */ /* 0x000fea000b800000 */
[----:B------:R-:W1:Y:S01]  /*44f0*/  LDC R0, c[0x0][0xb30] ;  /* 0x0002cc00ff007b82 */ /* 0x000e620000000800 */
[----:B------:R-:W2:Y:S01]  /*4500*/  LDCU.64 UR8, c[0x0][0x888] ;  /* 0x00011100ff0877ac */ /* 0x000ea20008000a00 */
[----:B------:R-:W-:Y:S02]  /*4510*/  HFMA2 R25, -RZ, RZ, 0, 0 ;  /* 0x00000000ff197431 */ /* 0x000fe400000001ff */
[----:B-----5:R-:W-:Y:S01]  /*4520*/  IMAD.MOV.U32 R32, RZ, RZ, 0x1 ;  /* 0x00000001ff207424 */ /* 0x020fe200078e00ff */
[----:B------:R-:W-:Y:S01]  /*4530*/  MOV R23, 0x2000 ;  /* 0x0000200000177802 */ /* 0x000fe20000000f00 */
[----:B------:R-:W3:Y:S01]  /*4540*/  LDCU.64 UR4, c[0x0][0x890] ;  /* 0x00011200ff0477ac */ /* 0x000ee20008000a00 */
[----:B------:R-:W-:Y:S01]  /*4550*/  IMAD.MOV.U32 R27, RZ, RZ, RZ ;  /* 0x000000ffff1b7224 */ /* 0x000fe200078e00ff */
[----:B------:R-:W4:Y:S01]  /*4560*/  LDC R19, c[0x0][0x370] ;  /* 0x0000dc00ff137b82 */ /* 0x000f220000000800 */
[----:B------:R-:W-:Y:S01]  /*4570*/  UMOV UR7, 0x400 ;  /* 0x0000040000077882 */ /* 0x000fe20000000000 */
[----:B------:R-:W-:-:S02]  /*4580*/  UPLOP3.LUT UP1, UPT, UPT, UPT, UPT, 0x40, 0x4 ;  /* 0x000000000004789c */ /* 0x000fc40003f2e870 */
[----:B------:R-:W-:-:S04]  /*4590*/  ULEA UR7, UR37, UR7, 0x18 ;  /* 0x0000000725077291 */ /* 0x000fc8000f8ec0ff */
[----:B------:R-:W4:Y:S01]  /*45a0*/  LDC R2, c[0x0][0xb0c] ;  /* 0x0002c300ff027b82 */ /* 0x000f220000000800 */
[----:B------:R-:W-:Y:S02]  /*45b0*/  UIADD3 UR13, UPT, UPT, UR7, 0xa8, URZ ;  /* 0x000000a8070d7890 */ /* 0x000fe4000fffe0ff */
[----:B--2---:R-:W-:Y:S02]  /*45c0*/  UISETP.NE.U32.AND UP2, UPT, UR8, URZ, UPT ;  /* 0x000000ff0800728c */ /* 0x004fe4000bf45070 */
[----:B------:R-:W-:Y:S02]  /*45d0*/  UIADD3 UR33, UPT, UPT, UR7, 0x90, URZ ;  /* 0x0000009007217890 */ /* 0x000fe4000fffe0ff */
[----:B---3--:R-:W-:Y:S01]  /*45e0*/  UISETP.NE.U32.AND UP3, UPT, UR4, URZ, UPT ;  /* 0x000000ff0400728c */ /* 0x008fe2000bf65070 */
[----:B------:R-:W2:Y:S01]  /*45f0*/  LDC R18, c[0x0][0xb20] ;  /* 0x0002c800ff127b82 */ /* 0x000ea20000000800 */
[----:B-1----:R-:W-:Y:S01]  /*4600*/  ISETP.NE.AND P1, PT, R0, 0x1, PT ;  /* 0x000000010000780c */ /* 0x002fe20003f25270 */
[----:B------:R-:W-:-:S02]  /*4610*/  UISETP.NE.AND.EX UP2, UPT, UR9, URZ, UPT, UP2 ;  /* 0x000000ff0900728c */ /* 0x000fc4000bf45320 */
[----:B------:R-:W-:Y:S02]  /*4620*/  UIADD3 UR25, UPT, UPT, UR7, 0x98, URZ ;  /* 0x0000009807197890 */ /* 0x000fe4000fffe0ff */
[----:B------:R-:W-:Y:S02]  /*4630*/  UIADD3 UR17, UPT, UPT, UR7, 0xa0, URZ ;  /* 0x000000a007117890 */ /* 0x000fe4000fffe0ff */
[----:B------:R-:W1:Y:S01]  /*4640*/  LDC.64 R36, c[0x0][0x348] ;  /* 0x0000d200ff247b82 */ /* 0x000e620000000a00 */
[----:B------:R-:W-:Y:S02]  /*4650*/  UPRMT UR13, UR37, 0x654, UR13 ;  /* 0x00000654250d7896 */ /* 0x000fe4000800000d */
[----:B------:R-:W-:-:S05]  /*4660*/  UISETP.NE.AND.EX UP3, UPT, UR5, URZ, UPT, UP3 ;  /* 0x000000ff0500728c */ /* 0x000fca000bf65330 */
[----:B------:R-:W3:Y:S08]  /*4670*/  LDC.64 R16, c[0x0][0xb10] ;  /* 0x0002c400ff107b82 */ /* 0x000ef00000000a00 */
[----:B------:R-:W1:Y:S08]  /*4680*/  LDC.64 R6, c[0x0][0xb18] ;  /* 0x0002c600ff067b82 */ /* 0x000e700000000a00 */
[----:B------:R-:W1:Y:S08]  /*4690*/  LDC.64 R4, c[0x0][0xb28] ;  /* 0x0002ca00ff047b82 */ /* 0x000e700000000a00 */
[----:B--2-4-:R-:W1:Y:S02]  /*46a0*/  LDC R22, c[0x0][0x374] ;  /* 0x0000dd00ff167b82 */ /* 0x014e640000000800 */
.L_x_102:
[----:B------:R-:W-:Y:S02]  /*46b0*/  LEA R0, R27, UR7, 0x3 ;  /* 0x000000071b007c11 */ /* 0x000fe4000f8e18ff */
[----:B------:R-:W-:Y:S02]  /*46c0*/  SHF.L.U32 R3, R25, 0x1f, RZ ;  /* 0x0000001f19037819 */ /* 0x000fe400000006ff */
[----:B------:R-:W-:Y:S02]  /*46d0*/  LEA R28, R27, UR7, 0x4 ;  /* 0x000000071b1c7c11 */ /* 0x000fe4000f8e20ff */
[----:B--2---:R-:W2:Y:S02]  /*46e0*/  SYNCS.PHASECHK.TRANS64.TRYWAIT P0, [R0+URZ+0xe0], R3 ;  /* 0x0000e003000075a7 */ /* 0x004ea400080011ff */
[----:B--2---:R-:W-:Y:S05]  /*46f0*/  @!P0 BRA `(.L_x_92) ;  /* 0x0000004c00b48947 */ /* 0x004fea0003800000 */
.L_x_195:
[----:B------:R-:W-:Y:S01]  /*4700*/  ISETP.GE.AND P0, PT, R26, 0x1, PT ;  /* 0x000000011a00780c */ /* 0x000fe20003f06270 */
[----:B------:R-:W4:Y:S01]  /*4710*/  LDS.128 R28, [R28+0x170] ;  /* 0x000170001c1c7984 */ /* 0x000f220000000c00 */
[----:B--2---:R-:W-:Y:S01]  /*4720*/  VIADD R0, R0, 0xf0 ;  /* 0x000000f000007836 */ /* 0x004fe20000000000 */
[----:B------:R-:W-:Y:S01]  /*4730*/  @!PT LDS RZ, [RZ] ;  /* 0x00000000fffff984 */ /* 0x000fe20000000800 */
[----:B------:R-:W-:Y:S01]  /*4740*/  @!PT LDS RZ, [RZ] ;  /* 0x00000000fffff984 */ /* 0x000fe20000000800 */
[----:B------:R-:W-:Y:S01]  /*4750*/  @!PT LDS RZ, [RZ] ;  /* 0x00000000fffff984 */ /* 0x000fe20000000800 */
[----:B------:R-:W-:Y:S01]  /*4760*/  @!PT LDS RZ, [RZ] ;  /* 0x00000000fffff984 */ /* 0x000fe20000000800 */
[----:B------:R2:W-:Y:S06]  /*4770*/  MEMBAR.ALL.CTA ;  /* 0x0000000000007992 */ /* 0x0005ec0000008000 */
[----:B--2---:R-:W2:Y:S01]  /*4780*/  FENCE.VIEW.ASYNC.S ;  /* 0x00000000000073c6 */ /* 0x004ea20000000000 */
[----:B------:R-:W-:Y:S04]  /*4790*/  PRMT R0, RZ, 0x654, R0 ;  /* 0x00000654ff007816 */ /* 0x000fe80000000000 */
[----:B--2---:R2:W-:Y:S01]  /*47a0*/  SYNCS.ARRIVE.TRANS64.RED.A1T0 RZ, [R0+URZ], RZ ;  /* 0x000000ff00ff79a7 */ /* 0x0045e200081004ff */
[----:B----4-:R-:W-:Y:S11]  /*47b0*/  LOP3.LUT P3, RZ, R30, 0x1, RZ, 0xc0, !PT ;  /* 0x000000011eff7812 */ /* 0x010ff6000786c0ff */
[----:B------:R-:W-:Y:S02]  /*47c0*/  @!UPT UIADD3 URZ, UPT, UPT, URZ, URZ, URZ ;  /* 0x000000fffffff290 */ /* 0x000fe4000fffe0ff */
[----:B------:R-:W-:Y:S02]  /*47d0*/  @P3 MOV R13, R28 ;  /* 0x0000001c000d3202 */ /* 0x000fe40000000f00 */
[----:B------:R-:W-:Y:S01]  /*47e0*/  @P3 LOP3.LUT R8, R29, 0xffff, RZ, 0xc0, !PT ;  /* 0x0000ffff1d083812 */ /* 0x000fe200078ec0ff */
[----:B--2---:R-:W-:Y:S06]  /*47f0*/  @!P0 BRA `(.L_x_93) ;  /* 0x0000000000a48947 */ /* 0x004fec0003800000 */
[----:B-1----:R-:W-:Y:S01]  /*4800*/  IMAD.HI.U32 R33, R22, R7, RZ ;  /* 0x0000000716217227 */ /* 0x002fe200078e00ff */
[----:B------:R-:W-:Y:S02]  /*4810*/  ISETP.NE.AND P0, PT, R6, 0x1, PT ;  /* 0x000000010600780c */ /* 0x000fe40003f05270 */
[----:B------:R-:W-:Y:S01]  /*4820*/  ISETP.NE.AND P2, PT, R26, 0x1, PT ;  /* 0x000000011a00780c */ /* 0x000fe20003f45270 */
[----:B---3--:R-:W-:Y:S01]  /*4830*/  IMAD.HI.U32 R34, R19, R16, RZ ;  /* 0x0000001013227227 */ /* 0x008fe200078e00ff */
[----:B------:R-:W-:Y:S02]  /*4840*/  SHF.R.U32.HI R33, RZ, R18, R33 ;  /* 0x00000012ff217219 */ /* 0x000fe40000011621 */
[----:B------:R-:W-:Y:S01]  /*4850*/  ISETP.NE.AND P4, PT, R2, 0x1, PT ;  /* 0x000000010200780c */ /* 0x000fe20003f85270 */
[----:B------:R-:W-:Y:S01]  /*4860*/  IMAD.HI.U32 R38, R13, R16, RZ ;  /* 0x000000100d267227 */ /* 0x000fe200078e00ff */
[----:B------:R-:W-:Y:S02]  /*4870*/  SHF.R.U32.HI R34, RZ, R17, R34 ;  /* 0x00000011ff227219 */ /* 0x000fe40000011622 */
[----:B------:R-:W-:Y:S01]  /*4880*/  SEL R3, R22, R33, !P0 ;  /* 0x0000002116037207 */ /* 0x000fe20004000000 */
[C---:B------:R-:W-:Y:S01]  /*4890*/  IMAD.HI.U32 R33, R8.reuse, R7, RZ ;  /* 0x0000000708217227 */ /* 0x040fe200078e00ff */
[----:B------:R-:W-:Y:S02]  /*48a0*/  SEL R11, R19, R34, !P4 ;  /* 0x00000022130b7207 */ /* 0x000fe40006000000 */
[----:B------:R-:W-:Y:S01]  /*48b0*/  SHF.R.U32.HI R38, RZ, R17, R38 ;  /* 0x00000011ff267219 */ /* 0x000fe20000011626 */
[----:B------:R-:W-:Y:S01]  /*48c0*/  IMAD.HI.U32 R40, R3, R4, RZ ;  /* 0x0000000403287227 */ /* 0x000fe200078e00ff */
[----:B------:R-:W-:Y:S03]  /*48d0*/  SHF.R.U32.HI R33, RZ, R18, R33 ;  /* 0x00000012ff217219 */ /* 0x000fe60000011621 */
[----:B------:R-:W-:Y:S01]  /*48e0*/  IMAD.HI.U32 R34, R11, R4, RZ ;  /* 0x000000040b227227 */ /* 0x000fe200078e00ff */
[----:B------:R-:W-:Y:S02]  /*48f0*/  @P2 SHF.R.U32.HI R3, RZ, R5, R40 ;  /* 0x00000005ff032219 */ /* 0x000fe40000011628 */
[----:B------:R-:W-:Y:S02]  /*4900*/  SEL R9, R8, R33, !P0 ;  /* 0x0000002108097207 */ /* 0x000fe40004000000 */
[----:B------:R-:W-:Y:S01]  /*4910*/  @P2 SHF.R.U32.HI R11, RZ, R5, R34 ;  /* 0x00000005ff0b2219 */ /* 0x000fe20000011622 */
[C---:B------:R-:W-:Y:S01]  /*4920*/  IMAD R10, R26.reuse, R3, RZ ;  /* 0x000000031a0a7224 */ /* 0x040fe200078e02ff */
[----:B------:R-:W-:Y:S01]  /*4930*/  SEL R3, R13, R38, !P4 ;  /* 0x000000260d037207 */ /* 0x000fe20006000000 */
[C---:B------:R-:W-:Y:S03]  /*4940*/  IMAD.HI.U32 R14, R9.reuse, R4, RZ ;  /* 0x00000004090e7227 */ /* 0x040fe600078e00ff */
[----:B------:R-:W-:Y:S01]  /*4950*/  ISETP.GE.AND P0, PT, R9, R10, PT ;  /* 0x0000000a0900720c */ /* 0x000fe20003f06270 */
[C---:B------:R-:W-:Y:S01]  /*4960*/  IMAD R12, R26.reuse, R11, RZ ;  /* 0x0000000b1a0c7224 */ /* 0x040fe200078e02ff */
[-C--:B------:R-:W-:Y:S04]  /*4970*/  SHF.R.U32.HI R14, RZ, R5.reuse, R14 ;  /* 0x00000005ff0e7219 */ /* 0x080fe8000001160e */
[----:B------:R-:W-:Y:S02]  /*4980*/  ISETP.GE.OR P0, PT, R3, R12, P0 ;  /* 0x0000000c0300720c */ /* 0x000fe40000706670 */
[----:B------:R-:W-:Y:S05]  /*4990*/  SEL R15, R9, R14, !P2 ;  /* 0x0000000e090f7207 */ /* 0x000fea0005000000 */
[----:B------:R-:W-:Y:S04]  /*49a0*/  IMAD.MOV R14, RZ, RZ, -R15 ;  /* 0x000000ffff0e7224 */ /* 0x000fe800078e0a0f */
[----:B------:R-:W-:Y:S02]  /*49b0*/  IMAD R14, R26, R14, R9 ;  /* 0x0000000e1a0e7224 */ /* 0x000fe400078e0209 */
[C---:B------:R-:W-:Y:S05]  /*49c0*/  @!P0 IMAD.HI.U32 R10, R3.reuse, R4, RZ ;  /* 0x00000004030a8227 */ /* 0x040fea00078e00ff */
[----:B------:R-:W-:Y:S04]  /*49d0*/  @!P0 SHF.R.U32.HI R10, RZ, R5, R10 ;  /* 0x00000005ff0a8219 */ /* 0x000fe8000001160a */
[----:B------:R-:W-:Y:S01]  /*49e0*/  @!P0 SEL R0, R3, R10, !P2 ;  /* 0x0000000a03008207 */ /* 0x000fe20005000000 */
[----:B------:R-:W-:Y:S03]  /*49f0*/  IMAD.MOV R10, RZ, RZ, -R3 ;  /* 0x000000ffff0a7224 */ /* 0x000fe600078e0a03 */
[----:B------:R-:W-:Y:S01]  /*4a00*/  @!P0 IADD3 R15, PT, PT, R15, -R0, RZ ;  /* 0x800000000f0f8210 */ /* 0x000fe20007ffe0ff */
[----:B------:R-:W-:Y:S01]  /*4a10*/  @!P0 IMAD R0, R11, R14, R0 ;  /* 0x0000000e0b008224 */ /* 0x000fe200078e0200 */
[----:B------:R-:W-:Y:S01]  /*4a20*/  IADD3 R11, PT, PT, -R9, RZ, RZ ;  /* 0x000000ff090b7210 */ /* 0x000fe20007ffe1ff */
[----:B------:R-:W-:Y:S02]  /*4a30*/  IMAD R13, R2, R10, R13 ;  /* 0x0000000a020d7224 */ /* 0x000fe400078e020d */
[----:B------:R-:W-:Y:S02]  /*4a40*/  @!P0 IMAD R9, R15, R26, R3 ;  /* 0x0000001a0f098224 */ /* 0x000fe400078e0203 */
[----:B------:R-:W-:Y:S02]  /*4a50*/  @!P0 IMAD.MOV.U32 R3, RZ, RZ, R0 ;  /* 0x000000ffff038224 */ /* 0x000fe400078e0000 */
[----:B------:R-:W-:Y:S02]  /*4a60*/  IMAD R8, R6, R11, R8 ;  /* 0x0000000b06087224 */ /* 0x000fe400078e0208 */
[----:B------:R-:W-:Y:S02]  /*4a70*/  IMAD R13, R3, R2, R13 ;  /* 0x00000002030d7224 */ /* 0x000fe400078e020d */
[----:B------:R-:W-:Y:S02]  /*4a80*/  IMAD R8, R9, R6, R8 ;  /* 0x0000000609087224 */ /* 0x000fe400078e0208 */
.L_x_93:
[----:B------:R-:W-:Y:S05]  /*4a90*/  BRA.U UP1, `(.L_x_94) ;  /* 0x0000000101107547 */ /* 0x000fea000b800000 */
[----:B------:R-:W-:Y:S04]  /*4aa0*/  MOV R0, UR6 ;  /* 0x0000000600007c02 */ /* 0x000fe80008000f00 */
[----:B------:R-:W-:Y:S04]  /*4ab0*/  SHF.L.U32 R3, R0, 0x1f, RZ ;  /* 0x0000001f00037819 */ /* 0x000fe800000006ff */
[----:B------:R-:W2:Y:S02]  /*4ac0*/  SYNCS.PHASECHK.TRANS64.TRYWAIT P0, [UR7+0xd8], R3 ;  /* 0x0000d803ff0075a7 */ /* 0x000ea40008001107 */
[----:B--2---:R-:W-:Y:S05]  /*4ad0*/  @!P0 BRA `(.L_x_95) ;  /* 0x0000004800d08947 */ /* 0x004fea0003800000 */
.L_x_94:
[----:B------:R-:W-:Y:S02]  /*4ae0*/  R2UR UR35, R21 ;  /* 0x00000000152372ca */ /* 0x000fe400000e0000 */
[----:B------:R-:W-:Y:S02]  /*4af0*/  R2UR UR34, R20 ;  /* 0x00000000142272ca */ /* 0x000fe400000e0000 */
[----:B------:R-:W-:Y:S02]  /*4b00*/  ISETP.NE.U32.AND P2, PT, RZ, UR4, PT ;  /* 0x00000004ff007c0c */ /* 0x000fe4000bf45070 */
[----:B------:R-:W-:Y:S02]  /*4b10*/  SHF.L.U32 R12, R32, 0x1f, RZ ;  /* 0x0000001f200c7819 */ /* 0x000fe400000006ff */
[----:B------:R-:W-:Y:S05]  /*4b20*/  ISETP.NE.AND.EX P2, PT, RZ, UR5, PT, P2 ;  /* 0x00000005ff007c0c */ /* 0x000fea000bf45320 */
[----:B------:R-:W-:Y:S02]  /*4b30*/  USHF.L.U32 UR35, UR35, 0x7, URZ ;  /* 0x0000000723237899 */ /* 0x000fe400080006ff */
[----:B------:R-:W-:Y:S01]  /*4b40*/  USHF.L.U32 UR34, UR34, 0x6, URZ ;  /* 0x0000000622227899 */ /* 0x000fe200080006ff */
[----:B------:R-:W-:Y:S11]  /*4b50*/  BRA.U !UP3, `(.L_x_96) ;  /* 0x000000010b347547 */ /* 0x000ff6000b800000 */
[----:B------:R-:W-:Y:S01]  /*4b60*/  UPLOP3.LUT UP0, UPT, UPT, UPT, UP2, 0x80, 0x8 ;  /* 0x000000000008789c */ /* 0x000fe20003f0f020 */
[----:B--2---:R-:W-:Y:S02]  /*4b70*/  HFMA2 R0, -RZ, RZ, 0, 5.9604644775390625e-08 ;  /* 0x00000001ff007431 */ /* 0x004fe400000001ff */
[----:B------:R-:W-:Y:S03]  /*4b80*/  IMAD.MOV.U32 R67, RZ, RZ, 0x1 ;  /* 0x00000001ff437424 */ /* 0x000fe600078e00ff */
[----:B------:R-:W-:Y:S05]  /*4b90*/  PLOP3.LUT P0, PT, PT, PT, UP0, 0x80, 0x8 ;  /* 0x000000000008781c */ /* 0x000fea0003f0f008 */
[----:B------:R-:W2:Y:S01]  /*4ba0*/  @UP0 LDCU.64 UR10, c[0x0][0x888] ;  /* 0x00011100ff0a07ac */ /* 0x000ea20008000a00 */
[----:B------:R-:W-:Y:S07]  /*4bb0*/  @UP0 UIMAD UR8, UR36, UR4, URZ ;  /* 0x00000004240802a4 */ /* 0x000fee000f8e02ff */
[----:B------:R-:W-:Y:S01]  /*4bc0*/  @!P0 PRMT R67, R0, 0x7610, R67 ;  /* 0x0000761000438816 */ /* 0x000fe20000000043 */
[----:B--2---:R-:W-:Y:S03]  /*4bd0*/  @UP0 UIMAD.WIDE UR10, UR8, 0x4, UR10 ;  /* 0x00000004080a08a5 */ /* 0x004fe6000f8e020a */
[----:B------:R-:W2:Y:S03]  /*4be0*/  @!UP0 LDCU UR8, c[0x0][0x880] ;  /* 0x00011000ff0887ac */ /* 0x000ea60008000800 */
[----:B------:R-:W-:Y:S01]  /*4bf0*/  IMAD.U32 R10, RZ, RZ, UR10 ;  /* 0x0000000aff0a7e24 */ /* 0x000fe2000f8e00ff */
[----:B------:R-:W-:Y:S05]  /*4c00*/  MOV R11, UR11 ;  /* 0x0000000b000b7c02 */ /* 0x000fea0008000f00 */
[----:B------:R4:W5:Y:S02]  /*4c10*/  @P0 LDG.E R35, desc[UR46][R10.64] ;  /* 0x0000002e0a230981 */ /* 0x000964000c1e1900 */
[----:B--2-4-:R-:W-:Y:S07]  /*4c20*/  @!P0 IMAD.U32 R35, RZ, RZ, UR8 ;  /* 0x00000008ff238e24 */ /* 0x014fee000f8e00ff */
.L_x_96:
[----:B-----5:R-:W-:Y:S01]  /*4c30*/  @!P2 FSETP.EQ.AND P0, PT, R35, RZ, PT ;  /* 0x000000ff2300a20b */ /* 0x020fe20003f02000 */
[----:B------:R-:W-:Y:S01]  /*4c40*/  @!UPT UIADD3 URZ, UPT, UPT, URZ, URZ, URZ ;  /* 0x000000fffffff290 */ /* 0x000fe2000fffe0ff */
[----:B------:R-:W-:Y:S11]  /*4c50*/  @!P2 BRA `(.L_x_97) ;  /* 0x000000000014a947 */ /* 0x000ff60003800000 */
[----:B------:R-:W-:Y:S02]  /*4c60*/  LOP3.LUT P2, RZ, R67, 0xff, RZ, 0xc0, !PT ;  /* 0x000000ff43ff7812 */ /* 0x000fe4000784c0ff */
[----:B------:R-:W-:Y:S04]  /*4c70*/  PLOP3.LUT P0, PT, PT, PT, UP0, 0x80, 0x8 ;  /* 0x000000000008781c */ /* 0x000fe80003f0f008 */
[----:B------:R-:W-:Y:S07]  /*4c80*/  PLOP3.LUT P0, PT, P0, PT, PT, 0x8, 0x80 ;  /* 0x000000000080781c */ /* 0x000fee000070e170 */
[----:B------:R-:W-:Y:S11]  /*4c90*/  @P2 FSETP.EQ.AND P0, PT, R35, RZ, PT ;  /* 0x000000ff2300220b */ /* 0x000ff60003f02000 */
[----:B------:R-:W-:Y:S02]  /*4ca0*/  @!UPT UIADD3 URZ, UPT, UPT, URZ, URZ, URZ ;  /* 0x000000fffffff290 */ /* 0x000fe4000fffe0ff */
.L_x_97:
[----:B------:R-:W4:Y:S01]  /*4cb0*/  SYNCS.PHASECHK.TRANS64.TRYWAIT P2, [UR7+0xb0], R12 ;  /* 0x0000b00cff0075a7 */ /* 0x000f220008041107 */
[----:B------:R-:W-:Y:S04]  /*4cc0*/  ELECT P4, URZ, PT ;  /* 0x0000000000ff782f */ /* 0x000fe80003880000 */
[----:B------:R-:W-:Y:S11]  /*4cd0*/  PLOP3.LUT P4, PT, P0, P4, PT, 0xf2, 0x2f ;  /* 0x00000000002f781c */ /* 0x000ff60000789e72 */
[----:B------:R-:W-:Y:S02]  /*4ce0*/  @!UPT UIADD3 URZ, UPT, UPT, URZ, URZ, URZ ;  /* 0x000000fffffff290 */ /* 0x000fe4000fffe0ff */
[----:B-1----:R-:W-:Y:S05]  /*4cf0*/  @!P4 IADD3 R9, P0, PT, R36, 0x580, RZ ;  /* 0x000005802409c810 */ /* 0x002fea0007f1e0ff */
[----:B--2---:R-:W-:Y:S01]  /*4d00*/  @!P4 IMAD.X R0, RZ, RZ, R37, P0 ;  /* 0x000000ffff00c224 */ /* 0x004fe200000e0625 */
[----:B----4-:R-:W-:Y:S07]  /*4d10*/  @!P2 BRA `(.L_x_98) ;  /* 0x000000480058a947 */ /* 0x010fee0003800000 */
.L_x_198:
[----:B------:R-:W-:Y:S01]  /*4d20*/  @!P4 R2UR UR8, R0 ;  /* 0x000000000008c2ca */ /* 0x000fe200000e0000 */
[----:B------:R-:W-:Y:S01]  /*4d30*/  VOTEU.ALL UP1, P4 ;  /* 0x0000000000ff7886 */ /* 0x000fe20002020000 */
[----:B------:R-:W-:Y:S01]  /*4d40*/  @!P4 R2UR UR9, R9 ;  /* 0x000000000909c2ca */ /* 0x000fe200000e0000 */
[----:B------:R-:W-:Y:S01]  /*4d50*/  @!P4 IMAD.MOV.U32 R0, RZ, RZ, 0x2000 ;  /* 0x00002000ff00c424 */ /* 0x000fe200078e00ff */
[----:B------:R-:W-:Y:S01]  /*4d60*/  UMOV UR10, 0x0 ;  /* 0x00000000000a7882 */ /* 0x000fe20000000000 */
[----:B------:R-:W-:Y:S01]  /*4d70*/  UMOV UR11, 0x10000000 ;  /* 0x10000000000b7882 */ /* 0x000fe20000000000 */
[----:B------:R-:W-:Y:S01]  /*4d80*/  @!UP1 UIADD3 UR32, UPT, UPT, UR7, 0x200, URZ ;  /* 0x0000020007209890 */ /* 0x000fe2000fffe0ff */
[----:B------:R-:W-:Y:S01]  /*4d90*/  @!P4 IADD3 R9, P0, PT, R36, 0x580, RZ ;  /* 0x000005802409c810 */ /* 0x000fe20007f1e0ff */
[----:B------:R-:W-:Y:S05]  /*4da0*/  VOTEU.ALL UP1, P4 ;  /* 0x0000000000ff7886 */ /* 0x000fea0002020000 */
[----:B------:R-:W-:Y:S01]  /*4db0*/  IMAD.U32 R11, RZ, RZ, UR8 ;  /* 0x00000008ff0b7e24 */ /* 0x000fe2000f8e00ff */
[----:B------:R-:W-:Y:S01]  /*4dc0*/  UPRMT UR8, UR37, 0x654, UR33 ;  /* 0x0000065425087896 */ /* 0x000fe20008000021 */
[----:B------:R-:W-:Y:S03]  /*4dd0*/  IMAD.U32 R10, RZ, RZ, UR9 ;  /* 0x00000009ff0a7e24 */ /* 0x000fe6000f8e00ff */
[----:B------:R-:W-:Y:S02]  /*4de0*/  @!P4 R2UR UR15, R11 ;  /* 0x000000000b0fc2ca */ /* 0x000fe400000e0000 */
[----:B------:R-:W-:Y:S11]  /*4df0*/  @!P4 R2UR UR14, R10 ;  /* 0x000000000a0ec2ca */ /* 0x000ff600000e0000 */
[----:B------:R-:W-:Y:S02]  /*4e00*/  @!UPT UIADD3 URZ, UPT, UPT, URZ, URZ, URZ ;  /* 0x000000fffffff290 */ /* 0x000fe4000fffe0ff */
[----:B------:R2:W-:Y:S01]  /*4e10*/  @!UP1 UTMALDG.3D [UR32], [UR14], desc[UR10] ;  /* 0x00000a200e0095b4 */ /* 0x0005e20008011000 */
[----:B------:R4:W-:Y:S01]  /*4e20*/  @!P4 SYNCS.ARRIVE.TRANS64.RED.A0TR RZ, [UR7+0x90], R0 ;  /* 0x00009000ffffc9a7 */ /* 0x0009e20008300407 */
[----:B------:R-:W-:Y:S01]  /*4e30*/  SYNCS.ARRIVE.TRANS64.RED.A1T0 RZ, [UR8], RZ ;  /* 0x000000ffffff79a7 */ /* 0x000fe20008100408 */
[----:B----4-:R-:W-:Y:S01]  /*4e40*/  @!P4 IMAD.X R0, RZ, RZ, R37, P0 ;  /* 0x000000ffff00c224 */ /* 0x010fe200000e0625 */
[----:B------:R-:W4:Y:S02]  /*4e50*/  SYNCS.PHASECHK.TRANS64.TRYWAIT P2, [UR7+0xb8], R12 ;  /* 0x0000b80cff0075a7 */ /* 0x000f240008041107 */
[----:B--2-4-:R-:W-:Y:S05]  /*4e60*/  @!P2 BRA `(.L_x_99) ;  /* 0x00000048001ca947 */ /* 0x014fea0003800000 */
.L_x_200:
        /* <DEDUP_REMOVED lines=8> */
[----:B------:R-:W-:Y:S01]  /*4ef0*/  @!UP1 UIADD3 UR24, UPT, UPT, UR7, 0x2200, URZ ;  /* 0x0000220007189890 */ /* 0x000fe2000fffe0ff */
[----:B------:R-:W-:Y:S01]  /*4f00*/  VOTEU.ALL UP1, P4 ;  /* 0x0000000000ff7886 */ /* 0x000fe20002020000 */
[----:B------:R-:W-:Y:S01]  /*4f10*/  UMOV UR27, UR35 ;  /* 0x00000023001b7c82 */ /* 0x000fe20008000000 */
[----:B------:R-:W-:Y:S02]  /*4f20*/  UMOV UR28, UR36 ;  /* 0x00000024001c7c82 */ /* 0x000fe40008000000 */
[----:B------:R-:W-:Y:S01]  /*4f30*/  IMAD.U32 R11, RZ, RZ, UR8 ;  /* 0x00000008ff0b7e24 */ /* 0x000fe2000f8e00ff */
[----:B------:R-:W-:Y:S01]  /*4f40*/  UPRMT UR8, UR37, 0x654, UR25 ;  /* 0x0000065425087896 */ /* 0x000fe20008000019 */
[----:B------:R-:W-:Y:S02]  /*4f50*/  IMAD.U32 R10, RZ, RZ, UR9 ;  /* 0x00000009ff0a7e24 */ /* 0x000fe4000f8e00ff */
[----:B------:R-:W-:Y:S01]  /*4f60*/  @!P4 IMAD.X R20, RZ, RZ, R37, P0 ;  /* 0x000000ffff14c224 */ /* 0x000fe200000e0625 */
[----:B------:R-:W-:Y:S02]  /*4f70*/  @!P4 R2UR UR15, R11 ;  /* 0x000000000b0fc2ca */ /* 0x000fe400000e0000 */
[----:B------:R-:W-:Y:S11]  /*4f80*/  @!P4 R2UR UR14, R10 ;  /* 0x000000000a0ec2ca */ /* 0x000ff600000e0000 */
[----:B------:R-:W-:Y:S02]  /*4f90*/  @!UPT UIADD3 URZ, UPT, UPT, URZ, URZ, URZ ;  /* 0x000000fffffff290 */ /* 0x000fe4000fffe0ff */
[----:B------:R2:W-:Y:S01]  /*4fa0*/  @!UP1 UTMALDG.3D [UR24], [UR14], desc[UR10] ;  /* 0x00000a180e0095b4 */ /* 0x0005e20008011000 */
[----:B------:R2:W-:Y:S01]  /*4fb0*/  @!P4 SYNCS.ARRIVE.TRANS64.RED.A0TR RZ, [UR7+0x98], R0 ;  /* 0x00009800ffffc9a7 */ /* 0x0005e20008300407 */
[----:B------:R-:W-:Y:S01]  /*4fc0*/  SYNCS.ARRIVE.TRANS64.RED.A1T0 RZ, [UR8], RZ ;  /* 0x000000ffffff79a7 */ /* 0x000fe20008100408 */
[----:B------:R-:W4:Y:S02]  /*4fd0*/  SYNCS.PHASECHK.TRANS64.TRYWAIT P2, [UR7+0xc0], R12 ;  /* 0x0000c00cff0075a7 */ /* 0x000f240008041107 */
[----:B--2-4-:R-:W-:Y:S05]  /*4fe0*/  @!P2 BRA `(.L_x_100) ;  /* 0x0000004400d4a947 */ /* 0x014fea0003800000 */
.L_x_202:
[----:B------:R-:W2:Y:S01]  /*4ff0*/  LDC.64 R14, c[0x0][0xb10] ;  /* 0x0002c400ff0e7b82 */ /* 0x000ea20000000a00 */
[----:B------:R-:W-:Y:S01]  /*5000*/  @!P4 R2UR UR8, R20 ;  /* 0x000000001408c2ca */ /* 0x000fe200000e0000 */
[----:B------:R-:W-:Y:S01]  /*5010*/  VOTEU.ALL UP1, P4 ;  /* 0x0000000000ff7886 */ /* 0x000fe20002020000 */
[----:B------:R-:W-:Y:S01]  /*5020*/  @!P4 R2UR UR9, R21 ;  /* 0x000000001509c2ca */ /* 0x000fe200000e0000 */
[----:B------:R-:W-:Y:S01]  /*5030*/  UMOV UR10, 0x0 ;  /* 0x00000000000a7882 */ /* 0x000fe20000000000 */
[----:B------:R-:W-:Y:S03]  /*5040*/  UMOV UR11, 0x10000000 ;  /* 0x10000000000b7882 */ /* 0x000fe60000000000 */
[----:B------:R-:W4:Y:S01]  /*5050*/  LDC.64 R10, c[0x0][0xb18] ;  /* 0x0002c600ff0a7b82 */ /* 0x000f220000000a00 */
[----:B------:R-:W-:Y:S01]  /*5060*/  @!UP1 UIADD3 UR18, UPT, UPT, UR34, 0x20, URZ ;  /* 0x0000002022129890 */ /* 0x000fe2000fffe0ff */
[----:B------:R-:W-:Y:S01]  /*5070*/  @P3 SHF.R.U32.HI R24, RZ, 0x10, R29 ;  /* 0x00000010ff183819 */ /* 0x000fe2000001161d */
[----:B------:R-:W-:Y:S01]  /*5080*/  @!UP1 UIADD3 UR16, UPT, UPT, UR7, 0x4200, URZ ;  /* 0x0000420007109890 */ /* 0x000fe2000fffe0ff */
[----:B------:R-:W-:Y:S01]  /*5090*/  VIADD R27, R27, 0x1 ;  /* 0x000000011b1b7836 */ /* 0x000fe20000000000 */
[----:B------:R-:W-:Y:S03]  /*50a0*/  VOTEU.ALL UP1, P4 ;  /* 0x0000000000ff7886 */ /* 0x000fe60002020000 */
[----:B------:R-:W5:Y:S01]  /*50b0*/  @!P1 LDC R0, c[0x0][0xb20] ;  /* 0x0002c800ff009b82 */ /* 0x000f620000000800 */
[----:B------:R-:W-:Y:S01]  /*50c0*/  UMOV UR19, UR35 ;  /* 0x0000002300137c82 */ /* 0x000fe20008000000 */
[----:B------:R-:W-:Y:S01]  /*50d0*/  IMAD.U32 R21, RZ, RZ, UR8 ;  /* 0x00000008ff157e24 */ /* 0x000fe2000f8e00ff */
[----:B------:R-:W-:Y:S05]  /*50e0*/  UMOV UR20, UR36 ;  /* 0x0000002400147c82 */ /* 0x000fea0008000000 */
[----:B-1----:R-:W1:Y:S01]  /*50f0*/  @!P1 LDC R3, c[0x0][0xb0c] ;  /* 0x0002c300ff039b82 */ /* 0x002e620000000800 */
[----:B------:R-:W-:Y:S01]  /*5100*/  IMAD.U32 R20, RZ, RZ, UR9 ;  /* 0x00000009ff147e24 */ /* 0x000fe2000f8e00ff */
[----:B------:R-:W-:Y:S01]  /*5110*/  UPRMT UR8, UR37, 0x654, UR17 ;  /* 0x0000065425087896 */ /* 0x000fe20008000011 */
[----:B------:R-:W-:Y:S03]  /*5120*/  @!P4 R2UR UR15, R21 ;  /* 0x00000000150fc2ca */ /* 0x000fe600000e0000 */
[----:B------:R-:W-:Y:S01]  /*5130*/  @!P4 R2UR UR14, R20 ;  /* 0x00000000140ec2ca */ /* 0x000fe200000e0000 */
[----:B------:R-:W-:Y:S11]  /*5140*/  @!P4 IMAD.MOV.U32 R20, RZ, RZ, 0x2000 ;  /* 0x00002000ff14c424 */ /* 0x000ff600078e00ff */
[----:B------:R-:W-:Y:S01]  /*5150*/  @!UPT UIADD3 URZ, UPT, UPT, URZ, URZ, URZ ;  /* 0x000000fffffff290 */ /* 0x000fe2000fffe0ff */
[----:B------:R1:W-:Y:S01]  /*5160*/  @!UP1 UTMALDG.3D [UR16], [UR14], desc[UR10] ;  /* 0x00000a100e0095b4 */ /* 0x0003e20008011000 */
[----:B------:R1:W-:Y:S02]  /*5170*/  @!P4 SYNCS.ARRIVE.TRANS64.RED.A0TR RZ, [UR7+0xa0], R20 ;  /* 0x0000a014ffffc9a7 */ /* 0x0003e40008300407 */
[----:B-1----:R-:W-:Y:S01]  /*5180*/  @!P1 ISETP.NE.AND P2, PT, R3, 0x1, PT ;  /* 0x000000010300980c */ /* 0x002fe20003f45270 */
[C---:B--2---:R-:W-:Y:S01]  /*5190*/  @!P1 IMAD.HI.U32 R14, R13.reuse, R14, RZ ;  /* 0x0000000e0d0e9227 */ /* 0x044fe200078e00ff */
[----:B----4-:R-:W-:Y:S03]  /*51a0*/  @!P1 ISETP.NE.AND P0, PT, R10, 0x1, PT ;  /* 0x000000010a00980c */ /* 0x010fe60003f05270 */
[C---:B------:R-:W-:Y:S01]  /*51b0*/  @!P1 IMAD.HI.U32 R11, R8.reuse, R11, RZ ;  /* 0x0000000b080b9227 */ /* 0x040fe200078e00ff */
[----:B------:R-:W-:Y:S04]  /*51c0*/  @!P1 SHF.R.U32.HI R14, RZ, R15, R14 ;  /* 0x0000000fff0e9219 */ /* 0x000fe8000001160e */
[----:B-----5:R-:W-:Y:S01]  /*51d0*/  @!P1 SHF.R.U32.HI R9, RZ, R0, R11 ;  /* 0x00000000ff099219 */ /* 0x020fe2000001160b */
[----:B------:R-:W-:Y:S01]  /*51e0*/  SYNCS.ARRIVE.TRANS64.RED.A1T0 RZ, [UR8], RZ ;  /* 0x000000ffffff79a7 */ /* 0x000fe20008100408 */
[----:B------:R-:W-:Y:S02]  /*51f0*/  @!P1 SEL R14, R13, R14, !P2 ;  /* 0x0000000e0d0e9207 */ /* 0x000fe40005000000 */
[----:B------:R-:W-:Y:S01]  /*5200*/  @!P1 SEL R9, R8, R9, !P0 ;  /* 0x0000000908099207 */ /* 0x000fe20004000000 */
[----:B------:R-:W1:Y:S04]  /*5210*/  SYNCS.PHASECHK.TRANS64.TRYWAIT P5, [UR7+0xc8], R12 ;  /* 0x0000c80cff0075a7 */ /* 0x000e6800080a1107 */
[----:B------:R-:W-:Y:S02]  /*5220*/  @!P1 IMAD.IADD R0, R9, 0x1, -R14 ;  /* 0x0000000109009824 */ /* 0x000fe400078e0a0e */
[----:B------:R-:W-:Y:S02]  /*5230*/  @!P1 IMAD.IADD R9, R14, 0x1, -R9 ;  /* 0x000000010e099824 */ /* 0x000fe400078e0a09 */
[----:B------:R-:W-:Y:S02]  /*5240*/  @!P1 IMAD R13, R0, R3, R13 ;  /* 0x00000003000d9224 */ /* 0x000fe400078e020d */
[----:B------:R-:W-:Y:S01]  /*5250*/  @!P1 IMAD R8, R9, R10, R8 ;  /* 0x0000000a09089224 */ /* 0x000fe200078e0208 */
[----:B-1----:R-:W-:Y:S06]  /*5260*/  @!P5 BRA `(.L_x_101) ;  /* 0x00000044004cd947 */ /* 0x002fec0003800000 */
.L_x_204:
[----:B-1----:R-:W-:Y:S01]  /*5270*/  @!P4 IADD3 R3, P0, PT, R36, 0x580, RZ ;  /* 0x000005802403c810 */ /* 0x002fe20007f1e0ff */
[----:B------:R-:W-:Y:S01]  /*5280*/  VOTEU.ALL UP1, P4 ;  /* 0x0000000000ff7886 */ /* 0x000fe20002020000 */
[----:B------:R-:W-:Y:S01]  /*5290*/  UMOV UR18, 0x0 ;  /* 0x0000000000127882 */ /* 0x000fe20000000000 */
[----:B------:R-:W-:Y:S01]  /*52a0*/  UMOV UR19, 0x10000000 ;  /* 0x1000000000137882 */ /* 0x000fe20000000000 */
[----:B------:R-:W-:Y:S01]  /*52b0*/  @!P4 R2UR UR9, R3 ;  /* 0x000000000309c2ca */ /* 0x000fe200000e0000 */
[----:B------:R-:W-:Y:S01]  /*52c0*/  @!P4 IMAD.X R0, RZ, RZ, R37, P0 ;  /* 0x000000ffff00c224 */ /* 0x000fe200000e0625 */
[----:B------:R-:W-:Y:S01]  /*52d0*/  @!UP1 UIADD3 UR10, UPT, UPT, UR34, 0x30, URZ ;  /* 0x00000030220a9890 */ /* 0x000fe2000fffe0ff */
[----:B------:R-:W-:Y:S01]  /*52e0*/  ISETP.NE.AND P0, PT, R27, 0x2, PT ;  /* 0x000000021b00780c */ /* 0x000fe20003f05270 */
[----:B------:R-:W-:Y:S01]  /*52f0*/  UMOV UR11, UR35 ;  /* 0x00000023000b7c82 */ /* 0x000fe20008000000 */
[----:B------:R-:W-:Y:S01]  /*5300*/  UMOV UR12, UR36 ;  /* 0x00000024000c7c82 */ /* 0x000fe20008000000 */
[----:B------:R-:W-:Y:S01]  /*5310*/  @!P4 R2UR UR8, R0 ;  /* 0x000000000008c2ca */ /* 0x000fe200000e0000 */
[----:B------:R-:W-:Y:S01]  /*5320*/  IMAD.IADD R20, R8, 0x1, R66 ;  /* 0x0000000108147824 */ /* 0x000fe200078e0242 */
[----:B------:R-:W-:Y:S01]  /*5330*/  @P3 R2UR UR36, R24 ;  /* 0x00000000182432ca */ /* 0x000fe200000e0000 */
[----:B------:R-:W-:Y:S01]  /*5340*/  IMAD.IADD R21, R13, 0x1, R68 ;  /* 0x000000010d157824 */ /* 0x000fe200078e0244 */
[----:B------:R-:W-:Y:S02]  /*5350*/  SEL R0, RZ, 0x1, P0 ;  /* 0x00000001ff007807 */ /* 0x000fe40000000000 */
[----:B------:R-:W-:Y:S01]  /*5360*/  LOP3.LUT R32, R32, 0x1, RZ, 0x3c, !PT ;  /* 0x0000000120207812 */ /* 0x000fe200078e3cff */
[----:B------:R-:W-:Y:S01]  /*5370*/  IMAD.U32 R10, RZ, RZ, UR9 ;  /* 0x00000009ff0a7e24 */ /* 0x000fe2000f8e00ff */
[----:B------:R-:W-:Y:S01]  /*5380*/  @!UP1 UIADD3 UR9, UPT, UPT, UR7, 0xa8, URZ ;  /* 0x000000a807099890 */ /* 0x000fe2000fffe0ff */
[----:B------:R-:W-:Y:S02]  /*5390*/  LOP3.LUT R25, R25, R0, RZ, 0x3c, !PT ;  /* 0x0000000019197212 */ /* 0x000fe400078e3cff */
[----:B------:R-:W-:Y:S02]  /*53a0*/  SEL R27, R27, RZ, P0 ;  /* 0x000000ff1b1b7207 */ /* 0x000fe40000000000 */
[----:B------:R-:W-:Y:S01]  /*53b0*/  IMAD.U32 R11, RZ, RZ, UR8 ;  /* 0x00000008ff0b7e24 */ /* 0x000fe2000f8e00ff */
[----:B------:R-:W-:Y:S01]  /*53c0*/  @!P4 R2UR UR14, R10 ;  /* 0x000000000a0ec2ca */ /* 0x000fe200000e0000 */
[----:B------:R-:W-:Y:S01]  /*53d0*/  @!UP1 UIADD3 UR8, UPT, UPT, UR7, 0x6200, URZ ;  /* 0x0000620007089890 */ /* 0x000fe2000fffe0ff */
[----:B------:R-:W-:Y:S02]  /*53e0*/  VOTEU.ALL UP1, P4 ;  /* 0x0000000000ff7886 */ /* 0x000fe40002020000 */
[----:B------:R-:W-:Y:S11]  /*53f0*/  @!P4 R2UR UR15, R11 ;  /* 0x000000000b0fc2ca */ /* 0x000ff600000e0000 */
[----:B------:R-:W-:Y:S02]  /*5400*/  @!UPT UIADD3 URZ, UPT, UPT, URZ, URZ, URZ ;  /* 0x000000fffffff290 */ /* 0x000fe4000fffe0ff */
[----:B------:R2:W-:Y:S01]  /*5410*/  @!UP1 UTMALDG.3D [UR8], [UR14], desc[UR18] ;  /* 0x000012080e0095b4 */ /* 0x0005e20008011000 */
[----:B------:R2:W-:Y:S01]  /*5420*/  @!P4 SYNCS.ARRIVE.TRANS64.RED.A0TR RZ, [UR7+0xa8], R23 ;  /* 0x0000a817ffffc9a7 */ /* 0x0005e20008300407 */
[----:B------:R-:W-:Y:S01]  /*5430*/  UPLOP3.LUT UP1, UPT, UPT, UPT, UPT, 0x80, 0x8 ;  /* 0x000000000008789c */ /* 0x000fe20003f2f070 */
[----:B------:R-:W-:Y:S01]  /*5440*/  SYNCS.ARRIVE.TRANS64.RED.A1T0 RZ, [UR13], RZ ;  /* 0x000000ffffff79a7 */ /* 0x000fe2000810040d */
[----:B------:R-:W-:Y:S09]  /*5450*/  @P3 BRA `(.L_x_102) ;  /* 0xfffffff000943947 */ /* 0x000ff2000383ffff */
[----:B------:R-:W-:-:S04]  /*5460*/  SHF.L.U32 R3, R32, 0x1f, RZ ;  /* 0x0000001f20037819 */ /* 0x000fc800000006ff */
[----:B------:R-:W1:Y:S02]  /*5470*/  SYNCS.PHASECHK.TRANS64.TRYWAIT P0, [UR7+0xb0], R3 ;  /* 0x0000b003ff0075a7 */ /* 0x000e640008001107 */
[----:B-1----:R-:W-:Y:S05]  /*5480*/  @!P0 BRA `(.L_x_103) ;  /* 0x0000004000dc8947 */ /* 0x002fea0003800000 */
.L_x_206:
[----:B------:R-:W4:Y:S02]  /*5490*/  SYNCS.PHASECHK.TRANS64.TRYWAIT P0, [UR7+0xb8], R3 ;  /* 0x0000b803ff0075a7 */ /* 0x000f240008001107 */
[----:B----4-:R-:W-:Y:S05]  /*54a0*/  @!P0 BRA `(.L_x_104) ;  /* 0x0000004000ec8947 */ /* 0x010fea0003800000 */
.L_x_208:
[----:B------:R-:W4:Y:S02]  /*54b0*/  SYNCS.PHASECHK.TRANS64.TRYWAIT P0, [UR7+0xc0], R3 ;  /* 0x0000c003ff0075a7 */ /* 0x000f240008001107 */
[----:B----4-:R-:W-:Y:S05]  /*54c0*/  @!P0 BRA `(.L_x_105) ;  /* 0x0000004000fc8947 */ /* 0x010fea0003800000 */
.L_x_210:
[----:B-1----:R-:W-:-:S07]  /*54d0*/  MOV R0, UR7 ;  /* 0x0000000700007c02 */ /* 0x002fce0008000f00 */
.L_x_106:
[----:B-1----:R-:W-:-:S04]  /*54e0*/  SHF.L.U32 R3, R32, 0x1f, RZ ;  /* 0x0000001f20037819 */ /* 0x002fc800000006ff */
[----:B------:R1:W4:Y:S03]  /*54f0*/  SYNCS.PHASECHK.TRANS64.TRYWAIT P0, [R0+URZ+0xc8], R3 ;  /* 0x0000c803000075a7 */ /* 0x00032600080011ff */
[----:B----4-:R-:W-:Y:S05]  /*5500*/  @!P0 NANOSLEEP.SYNCS 0x989680 ;  /* 0x009896800000895d */ /* 0x010fea0003900000 */
[----:B------:R-:W4:Y:S02]  /*5510*/  @!P0 SYNCS.PHASECHK.TRANS64 P0, [R0+URZ+0xc8], R3 ;  /* 0x0000c803000085a7 */ /* 0x000f2400080010ff */
[----:B--2-4-:R-:W-:Y:S05]  /*5520*/  @P0 EXIT ;  /* 0x000000000000094d */ /* 0x014fea0003800000 */
[----:B------:R-:W-:Y:S05]  /*5530*/  BRA `(.L_x_106) ;  /* 0xfffffffc00e87947 */ /* 0x000fea000383ffff */
.L_x_91:
[----:B------:R-:W-:-:S06]  /*5540*/  UISETP.GE.AND UP1, UPT, UR10, 0x4, UPT ;  /* 0x000000040a00788c */ /* 0x000fcc000bf26270 */
[----:B------:R-:W-:-:S13]  /*5550*/  PLOP3.LUT P0, PT, PT, PT, UP1, 0x80, 0x8 ;  /* 0x000000000008781c */ /* 0x000fda0003f0f018 */
[----:B------:R-:W-:Y:S05]  /*5560*/  @!P0 EXIT ;  /* 0x000000000000894d */ /* 0x000fea0003800000 */
[----:B------:R-:W-:Y:S01]  /*5570*/  BAR.SYNC.DEFER_BLOCKING 0x6, 0xa0 ;  /* 0x0182800000007b1d */ /* 0x000fe20000010000 */
[C---:B------:R-:W-:Y:S01]  /*5580*/  IMAD.SHL.U32 R3, R81.reuse, 0x10, RZ ;  /* 0x0000001051037824 */ /* 0x040fe200078e00ff */
[C---:B------:R-:W-:Y:S01]  /*5590*/  SHF.L.U32 R33, R81.reuse, 0x10, RZ ;  /* 0x0000001051217819 */ /* 0x040fe200000006ff */
[C---:B------:R-:W-:Y:S01]  /*55a0*/  IMAD.SHL.U32 R80, R81.reuse, 0x2, RZ ;  /* 0x0000000251507824 */ /* 0x040fe200078e00ff */
[----:B------:R-:W-:Y:S01]  /*55b0*/  LOP3.LUT R82, R81, 0x60, RZ, 0xc0, !PT ;  /* 0x0000006051527812 */ /* 0x000fe200078ec0ff */
[----:B------:R-:W-:Y:S01]  /*55c0*/  HFMA2 R77, -RZ, RZ, 0, 5.9604644775390625e-08 ;  /* 0x00000001ff4d7431 */ /* 0x000fe200000001ff */
[----:B------:R-:W-:Y:S02]  /*55d0*/  UMOV UR48, 0x400 ;  /* 0x0000040000307882 */ /* 0x000fe40000000000 */
[----:B------:R-:W1:Y:S01]  /*55e0*/  LDC R71, c[0x0][0x370] ;  /* 0x0000dc00ff477b82 */ /* 0x000e620000000800 */
[----:B------:R-:W-:Y:S01]  /*55f0*/  ULEA UR48, UR37, UR48, 0x18 ;  /* 0x0000003025307291 */ /* 0x000fe2000f8ec0ff */
[----:B------:R-:W-:Y:S01]  /*5600*/  LOP3.LUT R5, R3, 0x60, RZ, 0xc0, !PT ;  /* 0x0000006003057812 */ /* 0x000fe200078ec0ff */
[----:B------:R-:W-:Y:S01]  /*5610*/  HFMA2 R75, -RZ, RZ, 0, 0 ;  /* 0x00000000ff4b7431 */ /* 0x000fe200000001ff */
[----:B------:R-:W-:Y:S01]  /*5620*/  LOP3.LUT R79, R81, 0x2, RZ, 0xc0, !PT ;  /* 0x00000002514f7812 */ /* 0x000fe200078ec0ff */
[----:B------:R-:W-:Y:S01]  /*5630*/  UIADD3 UR4, UPT, UPT, UR48, 0x200, URZ ;  /* 0x0000020030047890 */ /* 0x000fe2000fffe0ff */
[----:B------:R-:W-:Y:S01]  /*5640*/  LOP3.LUT R80, R5, 0xc, R80, 0xf8, !PT ;  /* 0x0000000c05507812 */ /* 0x000fe200078ef850 */
[----:B------:R-:W-:Y:S01]  /*5650*/  IMAD.MOV.U32 R30, RZ, RZ, RZ ;  /* 0x000000ffff1e7224 */ /* 0x000fe200078e00ff */
[----:B------:R-:W2:Y:S01]  /*5660*/  LDC R28, c[0x0][0xb0c] ;  /* 0x0002c300ff1c7b82 */ /* 0x000ea20000000800 */
[----:B------:R-:W-:Y:S01]  /*5670*/  LOP3.LUT R33, R33, 0x600000, RZ, 0xc0, !PT ;  /* 0x0060000021217812 */ /* 0x000fe200078ec0ff */
[----:B------:R-:W-:Y:S01]  /*5680*/  IMAD.MOV.U32 R85, RZ, RZ, RZ ;  /* 0x000000ffff557224 */ /* 0x000fe200078e00ff */
[----:B------:R-:W-:Y:S01]  /*5690*/  LOP3.LUT R80, R80, 0x790, R3, 0xf8, !PT ;  /* 0x0000079050507812 */ /* 0x000fe200078ef803 */
[----:B------:R-:W-:Y:S01]  /*56a0*/  IMAD.U32 R73, RZ, RZ, UR4 ;  /* 0x00000004ff497e24 */ /* 0x000fe2000f8e00ff */
[----:B------:R-:W-:Y:S01]  /*56b0*/  LOP3.LUT R81, R81, 0x4, RZ, 0xc0, !PT ;  /* 0x0000000451517812 */ /* 0x000fe200078ec0ff */
[----:B------:R-:W3:Y:S01]  /*56c0*/  LDCU.64 UR52, c[0x0][0x348] ;  /* 0x00006900ff3477ac */ /* 0x000ee20008000a00 */
[----:B------:R-:W-:Y:S01]  /*56d0*/  MOV R76, RZ ;  /* 0x000000ff004c7202 */ /* 0x000fe20000000f00 */
[----:B------:R-:W4:Y:S01]  /*56e0*/  LDC R69, c[0x0][0xb20] ;  /* 0x0002c800ff457b82 */ /* 0x000f220000000800 */
[----:B------:R-:W3:Y:S01]  /*56f0*/  LDS R0, [UR48+0x190] ;  /* 0x00019030ff007984 */ /* 0x000ee20008000800 */
[----:B------:R-:W-:Y:S01]  /*5700*/  IMAD R80, R80, 0x4, R73 ;  /* 0x0000000450507824 */ /* 0x000fe200078e0249 */
[----:B------:R-:W1:Y:S03]  /*5710*/  LDCU.64 UR38, c[0x0][0x888] ;  /* 0x00011100ff2677ac */ /* 0x000e660008000a00 */
[--C-:B------:R-:W-:Y:S01]  /*5720*/  IMAD R79, R79, -0x10, R80.reuse ;  /* 0xfffffff04f4f7824 */ /* 0x100fe200078e0250 */
[----:B------:R-:W1:Y:S01]  /*5730*/  LDCU.64 UR44, c[0x0][0x890] ;  /* 0x00011200ff2c77ac */ /* 0x000e620008000a00 */
[----:B------:R-:W1:Y:S01]  /*5740*/  LDC R27, c[0x0][0xb30] ;  /* 0x0002cc00ff1b7b82 */ /* 0x000e620000000800 */
[----:B------:R-:W-:Y:S01]  /*5750*/  IMAD R78, R81, -0x10, R80 ;  /* 0xfffffff0514e7824 */ /* 0x000fe200078e0250 */
[----:B------:R-:W-:Y:S01]  /*5760*/  UMOV UR49, URZ ;  /* 0x000000ff00317c82 */ /* 0x000fe20008000000 */
[----:B------:R-:W-:-:S05]  /*5770*/  UMOV UR51, URZ ;  /* 0x000000ff00337c82 */ /* 0x000fca0008000000 */
[----:B------:R-:W1:Y:S08]  /*5780*/  LDC.64 R64, c[0x0][0xb10] ;  /* 0x0002c400ff407b82 */ /* 0x000e700000000a00 */
[----:B------:R-:W1:Y:S08]  /*5790*/  LDC.64 R24, c[0x0][0xb18] ;  /* 0x0002c600ff187b82 */ /* 0x000e700000000a00 */
[----:B------:R-:W1:Y:S08]  /*57a0*/  LDC.64 R22, c[0x0][0xb28] ;  /* 0x0002ca00ff167b82 */ /* 0x000e700000000a00 */
[----:B------:R-:W1:Y:S01]  /*57b0*/  LDC.64 R62, c[0x0][0x8b0] ;  /* 0x00022c00ff3e7b82 */ /* 0x000e620000000a00 */
[----:B---3--:R-:W-:-:S07]  /*57c0*/  IMAD.IADD R33, R0, 0x1, R33 ;  /* 0x0000000100217824 */ /* 0x008fce00078e0221 */
[----:B------:R-:W3:Y:S08]  /*57d0*/  LDC.64 R60, c[0x0][0x8a8] ;  /* 0x00022a00ff3c7b82 */ /* 0x000ef00000000a00 */
[----:B--2-4-:R-:W1:Y:S02]  /*57e0*/  LDC R70, c[0x0][0x374] ;  /* 0x0000dd00ff467b82 */ /* 0x014e640000000800 */
.L_x_150:
[----:B------:R-:W-:Y:S02]  /*57f0*/  LEA R0, R85, UR48, 0x3 ;  /* 0x0000003055007c11 */ /* 0x000fe4000f8e18ff */
[----:B------:R-:W-:Y:S02]  /*5800*/  SHF.L.U32 R3, R75, 0x1f, RZ ;  /* 0x0000001f4b037819 */ /* 0x000fe400000006ff */
[----:B-1----:R-:W-:Y:S02]  /*5810*/  LEA R16, R85, UR48, 0x4 ;  /* 0x0000003055107c11 */ /* 0x002fe4000f8e20ff */
[----:B------:R-:W2:Y:S02]  /*5820*/  SYNCS.PHASECHK.TRANS64.TRYWAIT P0, [R0+URZ+0xe0], R3 ;  /* 0x0000e003000075a7 */ /* 0x000ea400080011ff */
[----:B--23--:R-:W-:Y:S05]  /*5830*/  @!P0 BRA `(.L_x_107) ;  /* 0x0000004000388947 */ /* 0x00cfea0003800000 */
.L_x_211:
[----:B------:R-:W4:Y:S01]  /*5840*/  LDC.64 R12, c[0x0][0xb10] ;  /* 0x0002c400ff0c7b82 */ /* 0x000f220000000a00 */
[----:B------:R-:W3:Y:S01]  /*5850*/  LDS.128 R16, [R16+0x170] ;  /* 0x0001700010107984 */ /* 0x000ee20000000c00 */
[----:B-1----:R-:W-:Y:S01]  /*5860*/  ISETP.NE.AND P1, PT, R27, 0x1, PT ;  /* 0x000000011b00780c */ /* 0x002fe20003f25270 */
[----:B--2---:R-:W-:Y:S01]  /*5870*/  VIADD R0, R0, 0xf0 ;  /* 0x000000f000007836 */ /* 0x004fe20000000000 */
[----:B------:R-:W-:Y:S04]  /*5880*/  ISETP.GE.AND P0, PT, R26, 0x1, PT ;  /* 0x000000011a00780c */ /* 0x000fe80003f06270 */
[----:B------:R-:W1:Y:S01]  /*5890*/  LDC.64 R10, c[0x0][0xb18] ;  /* 0x0002c600ff0a7b82 */ /* 0x000e620000000a00 */
[----:B------:R-:W-:Y:S01]  /*58a0*/  PRMT R0, RZ, 0x654, R0 ;  /* 0x00000654ff007816 */ /* 0x000fe20000000000 */
[----:B------:R-:W-:Y:S01]  /*58b0*/  @!PT LDS RZ, [RZ] ;  /* 0x00000000fffff984 */ /* 0x000fe20000000800 */
[----:B------:R-:W-:Y:S01]  /*58c0*/  @!PT LDS RZ, [RZ] ;  /* 0x00000000fffff984 */ /* 0x000fe20000000800 */
[----:B------:R-:W-:Y:S01]  /*58d0*/  @!PT LDS RZ, [RZ] ;  /* 0x00000000fffff984 */ /* 0x000fe20000000800 */
[----:B------:R-:W-:Y:S01]  /*58e0*/  @!PT LDS RZ, [RZ] ;  /* 0x00000000fffff984 */ /* 0x000fe20000000800 */
[----:B------:R2:W-:Y:S06]  /*58f0*/  MEMBAR.ALL.CTA ;  /* 0x0000000000007992 */ /* 0x0005ec0000008000 */
[----:B--2---:R-:W2:Y:S01]  /*5900*/  FENCE.VIEW.ASYNC.S ;  /* 0x00000000000073c6 */ /* 0x004ea20000000000 */
[----:B------:R-:W1:Y:S08]  /*5910*/  @!P1 LDC R14, c[0x0][0xb20] ;  /* 0x0002c800ff0e9b82 */ /* 0x000e700000000800 */
[----:B------:R-:W1:Y:S01]  /*5920*/  @!P1 LDC R9, c[0x0][0xb0c] ;  /* 0x0002c300ff099b82 */ /* 0x000e620000000800 */
[----:B--2---:R2:W-:Y:S01]  /*5930*/  SYNCS.ARRIVE.TRANS64.RED.A1T0 RZ, [R0+URZ], RZ ;  /* 0x000000ff00ff79a7 */ /* 0x0045e200081004ff */
[----:B---3--:R-:W-:Y:S04]  /*5940*/  LOP3.LUT P4, RZ, R18, 0x1, RZ, 0xc0, !PT ;  /* 0x0000000112ff7812 */ /* 0x008fe8000788c0ff */
[----:B------:R-:W-:Y:S09]  /*5950*/  P2R R83, PR, RZ, 0x10 ;  /* 0x00000010ff537803 */ /* 0x000ff20000000000 */
[----:B------:R-:W-:Y:S02]  /*5960*/  @P4 MOV R31, R16 ;  /* 0x00000010001f4202 */ /* 0x000fe40000000f00 */
[----:B------:R-:W-:Y:S01]  /*5970*/  @P4 LOP3.LUT R29, R17, 0xffff, RZ, 0xc0, !PT ;  /* 0x0000ffff111d4812 */ /* 0x000fe200078ec0ff */
[----:B--2-4-:R-:W-:Y:S06]  /*5980*/  @!P0 BRA `(.L_x_108) ;  /* 0x0000000000a48947 */ /* 0x014fec0003800000 */
[----:B------:R-:W-:Y:S01]  /*5990*/  IMAD.HI.U32 R36, R70, R25, RZ ;  /* 0x0000001946247227 */ /* 0x000fe200078e00ff */
[----:B------:R-:W-:Y:S02]  /*59a0*/  ISETP.NE.AND P0, PT, R24, 0x1, PT ;  /* 0x000000011800780c */ /* 0x000fe40003f05270 */
[----:B------:R-:W-:Y:S01]  /*59b0*/  ISETP.NE.AND P2, PT, R26, 0x1, PT ;  /* 0x000000011a00780c */ /* 0x000fe20003f45270 */
[-C--:B------:R-:W-:Y:S01]  /*59c0*/  IMAD.HI.U32 R34, R71, R64.reuse, RZ ;  /* 0x0000004047227227 */ /* 0x080fe200078e00ff */
[----:B------:R-:W-:Y:S02]  /*59d0*/  SHF.R.U32.HI R37, RZ, R69, R36 ;  /* 0x00000045ff257219 */ /* 0x000fe40000011624 */
[----:B------:R-:W-:Y:S01]  /*59e0*/  ISETP.NE.AND P3, PT, R28, 0x1, PT ;  /* 0x000000011c00780c */ /* 0x000fe20003f65270 */
[----:B------:R-:W-:Y:S01]  /*59f0*/  IMAD.HI.U32 R40, R29, R25, RZ ;  /* 0x000000191d287227 */ /* 0x000fe200078e00ff */
[----:B------:R-:W-:Y:S02]  /*5a00*/  SHF.R.U32.HI R34, RZ, R65, R34 ;  /* 0x00000041ff227219 */ /* 0x000fe40000011622 */
[----:B------:R-:W-:Y:S01]  /*5a10*/  SEL R3, R70, R37, !P0 ;  /* 0x0000002546037207 */ /* 0x000fe20004000000 */
[----:B------:R-:W-:Y:S01]  /*5a20*/  IMAD.HI.U32 R38, R31, R64, RZ ;  /* 0x000000401f267227 */ /* 0x000fe200078e00ff */
[----:B------:R-:W-:Y:S03]  /*5a30*/  SEL R7, R71, R34, !P3 ;  /* 0x0000002247077207 */ /* 0x000fe60005800000 */
[-C--:B------:R-:W-:Y:S01]  /*5a40*/  IMAD.HI.U32 R34, R3, R22.reuse, RZ ;  /* 0x0000001603227227 */ /* 0x080fe200078e00ff */
[----:B------:R-:W-:Y:S03]  /*5a50*/  SHF.R.U32.HI R38, RZ, R65, R38 ;  /* 0x00000041ff267219 */ /* 0x000fe60000011626 */
[----:B------:R-:W-:Y:S01]  /*5a60*/  IMAD.HI.U32 R36, R7, R22, RZ ;  /* 0x0000001607247227 */ /* 0x000fe200078e00ff */
[----:B------:R-:W-:Y:S02]  /*5a70*/  @P2 SHF.R.U32.HI R3, RZ, R23, R34 ;  /* 0x00000017ff032219 */ /* 0x000fe40000011622 */
[----:B------:R-:W-:Y:S02]  /*5a80*/  SHF.R.U32.HI R34, RZ, R69, R40 ;  /* 0x00000045ff227219 */ /* 0x000fe40000011628 */
[----:B------:R-:W-:Y:S01]  /*5a90*/  @P2 SHF.R.U32.HI R7, RZ, R23, R36 ;  /* 0x00000017ff072219 */ /* 0x000fe20000011624 */
[C---:B------:R-:W-:Y:S01]  /*5aa0*/  IMAD R2, R26.reuse, R3, RZ ;  /* 0x000000031a027224 */ /* 0x040fe200078e02ff */
[----:B------:R-:W-:Y:S02]  /*5ab0*/  SEL R5, R29, R34, !P0 ;  /* 0x000000221d057207 */ /* 0x000fe40004000000 */
[----:B------:R-:W-:Y:S01]  /*5ac0*/  SEL R3, R31, R38, !P3 ;  /* 0x000000261f037207 */ /* 0x000fe20005800000 */
[----:B------:R-:W-:Y:S01]  /*5ad0*/  IMAD R4, R26, R7, RZ ;  /* 0x000000071a047224 */ /* 0x000fe200078e02ff */
[C---:B------:R-:W-:Y:S01]  /*5ae0*/  ISETP.GE.AND P0, PT, R5.reuse, R2, PT ;  /* 0x000000020500720c */ /* 0x040fe20003f06270 */
[----:B------:R-:W-:Y:S03]  /*5af0*/  IMAD.HI.U32 R6, R5, R22, RZ ;  /* 0x0000001605067227 */ /* 0x000fe600078e00ff */
[----:B------:R-:W-:Y:S01]  /*5b00*/  ISETP.GE.OR P0, PT, R3, R4, P0 ;  /* 0x000000040300720c */ /* 0x000fe20000706670 */
[----:B------:R-:W-:Y:S01]  /*5b10*/  IMAD.MOV R4, RZ, RZ, -R3 ;  /* 0x000000ffff047224 */ /* 0x000fe200078e0a03 */
[-C--:B------:R-:W-:Y:S03]  /*5b20*/  SHF.R.U32.HI R6, RZ, R23.reuse, R6 ;  /* 0x00000017ff067219 */ /* 0x080fe60000011606 */
[----:B------:R-:W-:Y:S01]  /*5b30*/  IMAD R31, R28, R4, R31 ;  /* 0x000000041c1f7224 */ /* 0x000fe200078e021f */
[----:B------:R-:W-:Y:S05]  /*5b40*/  SEL R15, R5, R6, !P2 ;  /* 0x00000006050f7207 */ /* 0x000fea0005000000 */
[----:B------:R-:W-:Y:S02]  /*5b50*/  IMAD.MOV R6, RZ, RZ, -R15 ;  /* 0x000000ffff067224 */ /* 0x000fe400078e0a0f */
[C---:B------:R-:W-:Y:S04]  /*5b60*/  @!P0 IMAD.HI.U32 R2, R3.reuse, R22, RZ ;  /* 0x0000001603028227 */ /* 0x040fe800078e00ff */
[----:B------:R-:W-:Y:S01]  /*5b70*/  IMAD R6, R26, R6, R5 ;  /* 0x000000061a067224 */ /* 0x000fe200078e0205 */
[----:B------:R-:W-:Y:S04]  /*5b80*/  @!P0 SHF.R.U32.HI R2, RZ, R23, R2 ;  /* 0x00000017ff028219 */ /* 0x000fe80000011602 */
[----:B------:R-:W-:Y:S02]  /*5b90*/  @!P0 SEL R0, R3, R2, !P2 ;  /* 0x0000000203008207 */ /* 0x000fe40005000000 */
[----:B------:R-:W-:Y:S02]  /*5ba0*/  IADD3 R2, PT, PT, -R5, RZ, RZ ;  /* 0x000000ff05027210 */ /* 0x000fe40007ffe1ff */
[----:B------:R-:W-:Y:S01]  /*5bb0*/  @!P0 IADD3 R8, PT, PT, R15, -R0, RZ ;  /* 0x800000000f088210 */ /* 0x000fe20007ffe0ff */
[----:B------:R-:W-:Y:S02]  /*5bc0*/  @!P0 IMAD R0, R7, R6, R0 ;  /* 0x0000000607008224 */ /* 0x000fe400078e0200 */
[----:B------:R-:W-:Y:S02]  /*5bd0*/  IMAD R29, R24, R2, R29 ;  /* 0x00000002181d7224 */ /* 0x000fe400078e021d */
[----:B------:R-:W-:Y:S02]  /*5be0*/  @!P0 IMAD R5, R8, R26, R3 ;  /* 0x0000001a08058224 */ /* 0x000fe400078e0203 */
[----:B------:R-:W-:Y:S04]  /*5bf0*/  @!P0 IMAD.MOV.U32 R3, RZ, RZ, R0 ;  /* 0x000000ffff038224 */ /* 0x000fe800078e0000 */
[----:B------:R-:W-:Y:S02]  /*5c00*/  IMAD R31, R3, R28, R31 ;  /* 0x0000001c031f7224 */ /* 0x000fe400078e021f */
[----:B------:R-:W-:Y:S07]  /*5c10*/  IMAD R29, R5, R24, R29 ;  /* 0x00000018051d7224 */ /* 0x000fee00078e021d */
.L_x_108:
[----:B-1----:R-:W-:Y:S01]  /*5c20*/  @!P1 ISETP.NE.AND P0, PT, R10, 0x1, PT ;  /* 0x000000010a00980c */ /* 0x002fe20003f05270 */
[----:B------:R-:W-:Y:S01]  /*5c30*/  @!P1 IMAD.HI.U32 R3, R29, R11, RZ ;  /* 0x0000000b1d039227 */ /* 0x000fe200078e00ff */
[----:B------:R-:W-:Y:S01]  /*5c40*/  R2UR UR42, R21 ;  /* 0x00000000152a72ca */ /* 0x000fe200000e0000 */
[----:B------:R-:W-:Y:S01]  /*5c50*/  BSSY.RECONVERGENT B6, `(.L_x_109) ;  /* 0x0000031000067945 */ /* 0x000fe20003800200 */
[----:B------:R-:W-:Y:S01]  /*5c60*/  R2UR UR41, R20 ;  /* 0x00000000142972ca */ /* 0x000fe200000e0000 */
[----:B------:R-:W-:Y:S01]  /*5c70*/  @!P1 IMAD.HI.U32 R0, R31, R12, RZ ;  /* 0x0000000c1f009227 */ /* 0x000fe200078e00ff */
[----:B------:R-:W-:Y:S02]  /*5c80*/  @!P1 SHF.R.U32.HI R2, RZ, R14, R3 ;  /* 0x0000000eff029219 */ /* 0x000fe40000011603 */
[----:B------:R-:W-:Y:S01]  /*5c90*/  @!P1 ISETP.NE.AND P2, PT, R9, 0x1, PT ;  /* 0x000000010900980c */ /* 0x000fe20003f45270 */
[----:B------:R-:W-:Y:S01]  /*5ca0*/  VIADD R85, R85, 0x1 ;  /* 0x0000000155557836 */ /* 0x000fe20000000000 */
[----:B------:R-:W-:Y:S02]  /*5cb0*/  @!P1 SEL R2, R29, R2, !P0 ;  /* 0x000000021d029207 */ /* 0x000fe40004000000 */
[----:B------:R-:W-:Y:S02]  /*5cc0*/  @!P1 SHF.R.U32.HI R0, RZ, R13, R0 ;  /* 0x0000000dff009219 */ /* 0x000fe40000011600 */
[----:B------:R-:W-:Y:S01]  /*5cd0*/  LOP3.LUT P0, RZ, R73, 0x1b0, RZ, 0xc0, !PT ;  /* 0x000001b049ff7812 */ /* 0x000fe2000780c0ff */
[----:B------:R-:W-:Y:S01]  /*5ce0*/  USHF.L.U32 UR42, UR42, 0x7, URZ ;  /* 0x000000072a2a7899 */ /* 0x000fe200080006ff */
[----:B------:R-:W-:Y:S01]  /*5cf0*/  @!P1 SEL R3, R31, R0, !P2 ;  /* 0x000000001f039207 */ /* 0x000fe20005000000 */
[----:B------:R-:W-:Y:S01]  /*5d00*/  USHF.L.U32 UR41, UR41, 0x6, URZ ;  /* 0x0000000629297899 */ /* 0x000fe200080006ff */
[----:B------:R-:W-:Y:S03]  /*5d10*/  @P4 SHF.R.U32.HI R74, RZ, 0x10, R17 ;  /* 0x00000010ff4a4819 */ /* 0x000fe60000011611 */
[----:B------:R-:W-:Y:S02]  /*5d20*/  @!P1 IMAD.IADD R0, R2, 0x1, -R3 ;  /* 0x0000000102009824 */ /* 0x000fe400078e0a03 */
[----:B------:R-:W-:Y:S02]  /*5d30*/  @!P1 IMAD.IADD R2, R3, 0x1, -R2 ;  /* 0x0000000103029824 */ /* 0x000fe400078e0a02 */
[----:B------:R-:W-:Y:S02]  /*5d40*/  @!P1 IMAD R31, R0, R9, R31 ;  /* 0x00000009001f9224 */ /* 0x000fe400078e021f */
[----:B------:R-:W-:Y:S01]  /*5d50*/  @!P1 IMAD R29, R2, R10, R29 ;  /* 0x0000000a021d9224 */ /* 0x000fe200078e021d */
[----:B------:R-:W-:Y:S06]  /*5d60*/  @!P0 BRA `(.L_x_110) ;  /* 0x00000000007c8947 */ /* 0x000fec0003800000 */
[----:B------:R-:W1:Y:S01]  /*5d70*/  LDCU.64 UR8, c[0x4][0x80] ;  /* 0x01001000ff0877ac */ /* 0x000e620008000a00 */
[----:B------:R-:W-:Y:S01]  /*5d80*/  MOV R2, 0x0 ;  /* 0x0000000000027802 */ /* 0x000fe20000000f00 */
[----:B------:R-:W-:Y:S02]  /*5d90*/  HFMA2 R12, -RZ, RZ, 0, 5.9604644775390625e-08 ;  /* 0x00000001ff0c7431 */ /* 0x000fe400000001ff */
[----:B------:R-:W-:Y:S01]  /*5da0*/  IMAD.MOV.U32 R8, RZ, RZ, 0x70 ;  /* 0x00000070ff087424 */ /* 0x000fe200078e00ff */
[----:B------:R2:W3:Y:S01]  /*5db0*/  LDC.64 R14, c[0x4][R2] ;  /* 0x01000000020e7b82 */ /* 0x0004e20000000a00 */
[----:B------:R-:W4:Y:S01]  /*5dc0*/  LDCU.64 UR6, c[0x4][0x88] ;  /* 0x01001100ff0677ac */ /* 0x000f220008000a00 */
[----:B------:R-:W-:Y:S01]  /*5dd0*/  IMAD.MOV.U32 R13, RZ, RZ, RZ ;  /* 0x000000ffff0d7224 */ /* 0x000fe200078e00ff */
[----:B------:R-:W2:Y:S01]  /*5de0*/  LDCU.64 UR4, c[0x4][0x8] ;  /* 0x01000100ff0477ac */ /* 0x000ea20008000a00 */
[----:B-1----:R-:W-:Y:S01]  /*5df0*/  MOV R5, UR9 ;  /* 0x0000000900057c02 */ /* 0x002fe20008000f00 */
[----:B------:R-:W-:Y:S01]  /*5e00*/  IMAD.U32 R4, RZ, RZ, UR8 ;  /* 0x00000008ff047e24 */ /* 0x000fe2000f8e00ff */
[----:B----4-:R-:W-:Y:S01]  /*5e10*/  MOV R7, UR7 ;  /* 0x0000000700077c02 */ /* 0x010fe20008000f00 */
[----:B------:R-:W-:Y:S01]  /*5e20*/  IMAD.U32 R6, RZ, RZ, UR6 ;  /* 0x00000006ff067e24 */ /* 0x000fe2000f8e00ff */
[----:B--2---:R-:W-:Y:S01]  /*5e30*/  MOV R11, UR5 ;  /* 0x00000005000b7c02 */ /* 0x004fe20008000f00 */
[----:B------:R-:W-:Y:S02]  /*5e40*/  IMAD.U32 R10, RZ, RZ, UR4 ;  /* 0x00000004ff0a7e24 */ /* 0x000fe4000f8e00ff */
[----:B------:R-:W-:Y:S07]  /*5e50*/  LEPC R20, `(.L_x_111) ;  /* 0x000000001014794e */ /* 0x000fee0000000000 */
[----:B---3-5:R-:W-:Y:S05]  /*5e60*/  CALL.ABS.NOINC R14 ;  /* 0x000000000e007343 */ /* 0x028fea0003c00000 */
.L_x_111:
[----:B------:R-:W1:Y:S01]  /*5e70*/  LDCU.64 UR8, c[0x4][0x80] ;  /* 0x01001000ff0877ac */ /* 0x000e620008000a00 */
[----:B------:R-:W2:Y:S01]  /*5e80*/  LDC.64 R2, c[0x4][R2] ;  /* 0x0100000002027b82 */ /* 0x000ea20000000a00 */
[----:B------:R-:W-:Y:S02]  /*5e90*/  HFMA2 R12, -RZ, RZ, 0, 5.9604644775390625e-08 ;  /* 0x00000001ff0c7431 */ /* 0x000fe400000001ff */
[----:B------:R-:W-:Y:S02]  /*5ea0*/  IMAD.MOV.U32 R8, RZ, RZ, 0x70 ;  /* 0x00000070ff087424 */ /* 0x000fe400078e00ff */
[----:B------:R-:W-:Y:S01]  /*5eb0*/  IMAD.MOV.U32 R13, RZ, RZ, RZ ;  /* 0x000000ffff0d7224 */ /* 0x000fe200078e00ff */
[----:B------:R-:W3:Y:S01]  /*5ec0*/  LDCU.64 UR6, c[0x4][0x88] ;  /* 0x01001100ff0677ac */ /* 0x000ee20008000a00 */
[----:B------:R-:W4:Y:S01]  /*5ed0*/  LDCU.64 UR4, c[0x4][0x8] ;  /* 0x01000100ff0477ac */ /* 0x000f220008000a00 */
[----:B-1----:R-:W-:Y:S02]  /*5ee0*/  MOV R4, UR8 ;  /* 0x0000000800047c02 */ /* 0x002fe40008000f00 */
[----:B------:R-:W-:Y:S02]  /*5ef0*/  MOV R5, UR9 ;  /* 0x0000000900057c02 */ /* 0x000fe40008000f00 */
[----:B---3--:R-:W-:Y:S01]  /*5f00*/  MOV R7, UR7 ;  /* 0x0000000700077c02 */ /* 0x008fe20008000f00 */
[----:B------:R-:W-:Y:S01]  /*5f10*/  IMAD.U32 R6, RZ, RZ, UR6 ;  /* 0x00000006ff067e24 */ /* 0x000fe2000f8e00ff */
[----:B----4-:R-:W-:Y:S01]  /*5f20*/  MOV R11, UR5 ;  /* 0x00000005000b7c02 */ /* 0x010fe20008000f00 */
[----:B------:R-:W-:Y:S02]  /*5f30*/  IMAD.U32 R10, RZ, RZ, UR4 ;  /* 0x00000004ff0a7e24 */ /* 0x000fe4000f8e00ff */
[----:B------:R-:W-:Y:S07]  /*5f40*/  LEPC R20, `(.L_x_110) ;  /* 0x000000001014794e */ /* 0x000fee0000000000 */
[----:B--2---:R-:W-:Y:S05]  /*5f50*/  CALL.ABS.NOINC R2 ;  /* 0x0000000002007343 */ /* 0x004fea0003c00000 */
.L_x_110:
[----:B------:R-:W-:Y:S05]  /*5f60*/  BSYNC.RECONVERGENT B6 ;  /* 0x0000000000067941 */ /* 0x000fea0003800200 */
.L_x_109:
[----:B------:R-:W-:Y:S01]  /*5f70*/  ISETP.NE.U32.AND P4, PT, R62, RZ, PT ;  /* 0x000000ff3e00720c */ /* 0x000fe20003f85070 */
[----:B------:R-:W-:Y:S01]  /*5f80*/  UISETP.NE.AND UP2, UPT, UR50, URZ, UPT ;  /* 0x000000ff3200728c */ /* 0x000fe2000bf45270 */
[----:B------:R-:W-:Y:S01]  /*5f90*/  ISETP.NE.U32.AND P2, PT, RZ, UR38, PT ;  /* 0x00000026ff007c0c */ /* 0x000fe2000bf45070 */
[----:B------:R-:W-:Y:S01]  /*5fa0*/  UISETP.NE.U32.AND UP1, UPT, UR44, URZ, UPT ;  /* 0x000000ff2c00728c */ /* 0x000fe2000bf25070 */
[----:B------:R-:W-:Y:S01]  /*5fb0*/  ISETP.NE.AND.EX P4, PT, R63, RZ, PT, P4 ;  /* 0x000000ff3f00720c */ /* 0x000fe20003f85340 */
[----:B------:R-:W-:Y:S01]  /*5fc0*/  UPLOP3.LUT UP0, UPT, UPT, UPT, UPT, 0x40, 0x4 ;  /* 0x000000000004789c */ /* 0x000fe20003f0e870 */
[----:B------:R-:W-:Y:S01]  /*5fd0*/  ISETP.NE.AND.EX P2, PT, RZ, UR39, PT, P2 ;  /* 0x00000027ff007c0c */ /* 0x000fe2000bf45320 */
[----:B------:R-:W-:Y:S01]  /*5fe0*/  UISETP.NE.AND.EX UP1, UPT, UR45, URZ, UPT, UP1 ;  /* 0x000000ff2d00728c */ /* 0x000fe2000bf25310 */
[----:B------:R-:W-:Y:S04]  /*5ff0*/  PLOP3.LUT P1, PT, PT, PT, UP2, 0x80, 0x8 ;  /* 0x000000000008781c */ /* 0x000fe80003f2f028 */
[----:B------:R-:W-:Y:S06]  /*6000*/  @UP2 UPLOP3.LUT UP0, UPT, UPT, UPT, UP1, 0x80, 0x8 ;  /* 0x000000000008289c */ /* 0x000fec0003f0f010 */
[----:B------:R-:W-:Y:S01]  /*6010*/  PLOP3.LUT P0, PT, PT, PT, UP0, 0x80, 0x8 ;  /* 0x000000000008781c */ /* 0x000fe20003f0f008 */
[----:B------:R-:W-:Y:S01]  /*6020*/  @!UPT UIADD3 URZ, UPT, UPT, URZ, URZ, URZ ;  /* 0x000000fffffff290 */ /* 0x000fe2000fffe0ff */
[----:B------:R-:W-:Y:S11]  /*6030*/  BRA.U !UP1, `(.L_x_112) ;  /* 0x0000000109387547 */ /* 0x000ff6000b800000 */
[----:B------:R-:W-:Y:S01]  /*6040*/  UISETP.NE.U32.AND UP0, UPT, UR38, URZ, UPT ;  /* 0x000000ff2600728c */ /* 0x000fe2000bf05070 */
[----:B------:R-:W-:Y:S02]  /*6050*/  HFMA2 R0, -RZ, RZ, 0, 5.9604644775390625e-08 ;  /* 0x00000001ff007431 */ /* 0x000fe400000001ff */
[----:B------:R-:W-:Y:S01]  /*6060*/  IMAD.MOV.U32 R67, RZ, RZ, 0x1 ;  /* 0x00000001ff437424 */ /* 0x000fe200078e00ff */
[----:B------:R-:W-:Y:S06]  /*6070*/  UISETP.NE.AND.EX UP0, UPT, UR39, URZ, UPT, UP0 ;  /* 0x000000ff2700728c */ /* 0x000fec000bf05300 */
[----:B------:R-:W-:Y:S05]  /*6080*/  PLOP3.LUT P3, PT, PT, PT, UP0, 0x80, 0x8 ;  /* 0x000000000008781c */ /* 0x000fea0003f6f008 */
[----:B------:R-:W1:Y:S01]  /*6090*/  @UP0 LDCU.64 UR6, c[0x0][0x888] ;  /* 0x00011100ff0607ac */ /* 0x000e620008000a00 */
[----:B------:R-:W-:Y:S07]  /*60a0*/  @UP0 UIMAD UR4, UR36, UR44, URZ ;  /* 0x0000002c240402a4 */ /* 0x000fee000f8e02ff */
[----:B------:R-:W-:Y:S01]  /*60b0*/  @!P3 PRMT R67, R0, 0x7610, R67 ;  /* 0x000076100043b816 */ /* 0x000fe20000000043 */
[----:B-1----:R-:W-:Y:S03]  /*60c0*/  @UP0 UIMAD.WIDE UR6, UR4, 0x4, UR6 ;  /* 0x00000004040608a5 */ /* 0x002fe6000f8e0206 */
[----:B------:R-:W1:Y:S03]  /*60d0*/  @!UP0 LDCU UR4, c[0x0][0x880] ;  /* 0x00011000ff0487ac */ /* 0x000e660008000800 */
[----:B------:R-:W-:Y:S01]  /*60e0*/  IMAD.U32 R2, RZ, RZ, UR6 ;  /* 0x00000006ff027e24 */ /* 0x000fe2000f8e00ff */
[----:B------:R-:W-:Y:S05]  /*60f0*/  MOV R3, UR7 ;  /* 0x0000000700037c02 */ /* 0x000fea0008000f00 */
[----:B-----5:R2:W5:Y:S02]  /*6100*/  @P3 LDG.E R35, desc[UR46][R2.64] ;  /* 0x0000002e02233981 */ /* 0x020564000c1e1900 */
[----:B-12---:R-:W-:Y:S02]  /*6110*/  @!P3 IMAD.U32 R35, RZ, RZ, UR4 ;  /* 0x00000004ff23be24 */ /* 0x006fe4000f8e00ff */
.L_x_112:
[----:B------:R-:W-:Y:S05]  /*6120*/  @!P4 BRA `(.L_x_113) ;  /* 0x000000000020c947 */ /* 0x000fea0003800000 */
[----:B------:R-:W-:Y:S04]  /*6130*/  ISETP.NE.U32.AND P3, PT, R60, RZ, PT ;  /* 0x000000ff3c00720c */ /* 0x000fe80003f65070 */
[----:B------:R-:W-:Y:S11]  /*6140*/  ISETP.NE.AND.EX P3, PT, R61, RZ, PT, P3 ;  /* 0x000000ff3d00720c */ /* 0x000ff60003f65330 */
[----:B------:R-:W-:Y:S02]  /*6150*/  @!UPT UIADD3 URZ, UPT, UPT, URZ, URZ, URZ ;  /* 0x000000fffffff290 */ /* 0x000fe4000fffe0ff */
[----:B------:R-:W1:Y:S01]  /*6160*/  @P3 LDC.64 R2, c[0x0][0x8a8] ;  /* 0x00022a00ff023b82 */ /* 0x000e620000000a00 */
[----:B------:R-:W-:Y:S04]  /*6170*/  @P3 IMAD R0, R62, UR36, RZ ;  /* 0x000000243e003c24 */ /* 0x000fe8000f8e02ff */
[----:B-1----:R-:W-:Y:S05]  /*6180*/  @P3 IMAD.WIDE R2, R0, 0x4, R2 ;  /* 0x0000000400023825 */ /* 0x002fea00078e0202 */
[----:B-----5:R1:W5:Y:S02]  /*6190*/  @P3 LDG.E R32, desc[UR46][R2.64] ;  /* 0x0000002e02203981 */ /* 0x020364000c1e1900 */
[----:B-1----:R-:W2:Y:S02]  /*61a0*/  @!P3 LDC R32, c[0x0][0x8a0] ;  /* 0x00022800ff20bb82 */ /* 0x002ea40000000800 */
.L_x_113:
[----:B-----5:R-:W-:Y:S01]  /*61b0*/  FSETP.NEU.AND P3, PT, R35, RZ, PT ;  /* 0x000000ff2300720b */ /* 0x020fe20003f6d000 */
[----:B------:R-:W-:Y:S01]  /*61c0*/  BSSY B1, `(.L_x_114) ;  /* 0x0000039000017945 */ /* 0x000fe20003800000 */
[----:B------:R-:W-:Y:S01]  /*61d0*/  SEL R5, RZ, 0xffffffff, P2 ;  /* 0xffffffffff057807 */ /* 0x000fe20001000000 */
[----:B------:R-:W-:Y:S01]  /*61e0*/  IMAD.MOV.U32 R89, RZ, RZ, 0x1 ;  /* 0x00000001ff597424 */ /* 0x000fe200078e00ff */
[----:B------:R-:W-:Y:S01]  /*61f0*/  @P1 LOP3.LUT P2, RZ, R67, 0xff, RZ, 0xc0, !PT ;  /* 0x000000ff43ff1812 */ /* 0x000fe2000784c0ff */
[C---:B------:R-:W-:Y:S01]  /*6200*/  IMAD R34, R30.reuse, 0x40, R33 ;  /* 0x000000401e227824 */ /* 0x040fe200078e0221 */
[----:B------:R-:W-:Y:S01]  /*6210*/  @P1 SEL R0, RZ, 0xffffffff, P3 ;  /* 0xffffffffff001807 */ /* 0x000fe20001800000 */
[----:B------:R-:W-:Y:S01]  /*6220*/  IMAD R86, R81, -0x10, R79 ;  /* 0xfffffff051567824 */ /* 0x000fe200078e024f */
[----:B------:R-:W-:Y:S01]  /*6230*/  LOP3.LUT R77, R77, 0x1, RZ, 0x3c, !PT ;  /* 0x000000014d4d7812 */ /* 0x000fe200078e3cff */
[----:B------:R-:W-:Y:S01]  /*6240*/  IMAD.MOV.U32 R43, RZ, RZ, RZ ;  /* 0x000000ffff2b7224 */ /* 0x000fe200078e00ff */
[----:B------:R-:W-:Y:S02]  /*6250*/  @P0 SEL R0, R5, R0, !P2 ;  /* 0x0000000005000207 */ /* 0x000fe40005000000 */
[----:B------:R-:W-:Y:S02]  /*6260*/  CS2R R46, SRZ ;  /* 0x00000000002e7805 */ /* 0x000fe4000001ff00 */
[----:B------:R-:W-:Y:S02]  /*6270*/  LEA R88, R30, UR48, 0x3 ;  /* 0x000000301e587c11 */ /* 0x000fe4000f8e18ff */
[----:B------:R-:W-:Y:S02]  /*6280*/  CS2R R44, SRZ ;  /* 0x00000000002c7805 */ /* 0x000fe4000001ff00 */
[----:B------:R-:W-:Y:S02]  /*6290*/  @P1 LOP3.LUT R0, R0, 0x1, RZ, 0xc0, !PT ;  /* 0x0000000100001812 */ /* 0x000fe400078ec0ff */
[----:B------:R-:W-:Y:S02]  /*62a0*/  CS2R R50, SRZ ;  /* 0x0000000000327805 */ /* 0x000fe4000001ff00 */
[----:B------:R-:W-:Y:S02]  /*62b0*/  SHF.L.U32 R3, R76, 0x1f, RZ ;  /* 0x0000001f4c037819 */ /* 0x000fe400000006ff */
[----:B------:R-:W-:Y:S02]  /*62c0*/  CS2R R48, SRZ ;  /* 0x0000000000307805 */ /* 0x000fe4000001ff00 */
[----:B------:R-:W-:Y:S02]  /*62d0*/  ISETP.NE.U32.OR P5, PT, R0, 0x1, !P1 ;  /* 0x000000010000780c */ /* 0x000fe40004fa5470 */
[----:B------:R-:W-:Y:S02]  /*62e0*/  CS2R R54, SRZ ;  /* 0x0000000000367805 */ /* 0x000fe4000001ff00 */
[----:B------:R-:W-:Y:S02]  /*62f0*/  PLOP3.LUT P2, PT, PT, PT, UP1, 0x80, 0x8 ;  /* 0x000000000008781c */ /* 0x000fe40003f4f018 */
[----:B------:R-:W-:Y:S02]  /*6300*/  CS2R R52, SRZ ;  /* 0x0000000000347805 */ /* 0x000fe4000001ff00 */
[----:B------:R-:W-:Y:S02]  /*6310*/  LOP3.LUT P4, R84, R67, 0xff, RZ, 0xc0, !PT ;  /* 0x000000ff43547812 */ /* 0x000fe4000788c0ff */
[----:B------:R-:W-:Y:S02]  /*6320*/  CS2R R58, SRZ ;  /* 0x00000000003a7805 */ /* 0x000fe4000001ff00 */
[----:B------:R-:W-:Y:S02]  /*6330*/  SEL R0, RZ, 0xffffffff, P3 ;  /* 0xffffffffff007807 */ /* 0x000fe40001800000 */
[----:B------:R-:W-:Y:S02]  /*6340*/  CS2R R56, SRZ ;  /* 0x0000000000387805 */ /* 0x000fe4000001ff00 */
[----:B------:R-:W-:Y:S02]  /*6350*/  P2R R87, PR, RZ, 0x20 ;  /* 0x00000020ff577803 */ /* 0x000fe40000000000 */
[----:B------:R-:W-:Y:S02]  /*6360*/  @P5 SHF.L.U32 R2, R77, 0x1f, RZ ;  /* 0x0000001f4d025819 */ /* 0x000fe400000006ff */
[----:B------:R-:W-:Y:S02]  /*6370*/  @P2 SEL R0, R5, R0, !P4 ;  /* 0x0000000005002207 */ /* 0x000fe40006000000 */
[----:B------:R-:W1:Y:S02]  /*6380*/  @P5 SYNCS.PHASECHK.TRANS64.TRYWAIT P1, [UR48+0x90], R2 ;  /* 0x00009002ff0055a7 */ /* 0x000e640008021130 */
[----:B------:R-:W-:Y:S04]  /*6390*/  LOP3.LUT R0, R0, 0x1, RZ, 0xc0, !PT ;  /* 0x0000000100007812 */ /* 0x000fe800078ec0ff */
[----:B------:R-:W-:Y:S04]  /*63a0*/  ISETP.NE.U32.AND P2, PT, R0, 0x1, PT ;  /* 0x000000010000780c */ /* 0x000fe80003f45070 */
[----:B------:R-:W-:Y:S01]  /*63b0*/  P2R R90, PR, RZ, 0x4 ;  /* 0x00000004ff5a7803 */ /* 0x000fe20000000000 */
[----:B------:R3:W4:Y:S01]  /*63c0*/  SYNCS.PHASECHK.TRANS64.TRYWAIT P0, [R88+URZ+0x100], R3 ;  /* 0x00010003580075a7 */ /* 0x00072200080011ff */
[----:B-1----:R-:W-:Y:S01]  /*63d0*/  @P5 SEL R89, RZ, 0x1, !P1 ;  /* 0x00000001ff595807 */ /* 0x002fe20004800000 */
[----:B---3--:R-:W-:Y:S06]  /*63e0*/  @!P5 BRA `(.L_x_115) ;  /* 0x000000000058d947 */ /* 0x008fec0003800000 */
[----:B------:R-:W-:Y:S01]  /*63f0*/  IMAD.MOV.U32 R47, RZ, RZ, RZ ;  /* 0x000000ffff2f7224 */ /* 0x000fe200078e00ff */
[----:B------:R-:W-:Y:S01]  /*6400*/  ISETP.NE.AND P1, PT, R89, RZ, PT ;  /* 0x000000ff5900720c */ /* 0x000fe20003f25270 */
[----:B------:R-:W-:Y:S01]  /*6410*/  BSSY B0, `(.L_x_116) ;  /* 0x000000c000007945 */ /* 0x000fe20003800000 */
[----:B------:R-:W-:Y:S02]  /*6420*/  CS2R R58, SRZ ;  /* 0x00000000003a7805 */ /* 0x000fe4000001ff00 */
[----:B------:R-:W-:Y:S02]  /*6430*/  CS2R R56, SRZ ;  /* 0x0000000000387805 */ /* 0x000fe4000001ff00 */
[----:B------:R-:W-:Y:S02]  /*6440*/  CS2R R54, SRZ ;  /* 0x0000000000367805 */ /* 0x000fe4000001ff00 */
[----:B------:R-:W-:Y:S02]  /*6450*/  CS2R R52, SRZ ;  /* 0x0000000000347805 */ /* 0x000fe4000001ff00 */
[----:B------:R-:W-:Y:S02]  /*6460*/  CS2R R50, SRZ ;  /* 0x0000000000327805 */ /* 0x000fe4000001ff00 */
[----:B------:R-:W-:Y:S02]  /*6470*/  CS2R R48, SRZ ;  /* 0x0000000000307805 */ /* 0x000fe4000001ff00 */
[----:B------:R-:W-:Y:S01]  /*6480*/  CS2R R44, SRZ ;  /* 0x00000000002c7805 */ /* 0x000fe2000001ff00 */
[----:B------:R-:W-:Y:S06]  /*6490*/  @P1 BRA `(.L_x_117) ;  /* 0x00000000000c1947 */ /* 0x000fec0003800000 */
[----:B------:R-:W-:Y:S04]  /*64a0*/  SHF.L.U32 R5, R77, 0x1f, RZ ;  /* 0x0000001f4d057819 */ /* 0x000fe800000006ff */
[----:B------:R-:W1:Y:S02]  /*64b0*/  SYNCS.PHASECHK.TRANS64.TRYWAIT P1, [UR48+0x90], R5 ;  /* 0x00009005ff0075a7 */ /* 0x000e640008021130 */
[----:B-1----:R-:W-:Y:S05]  /*64c0*/  @!P1 BRA `(.L_x_118) ;  /* 0x0000003400289947 */ /* 0x002fea0003800000 */
.L_x_117:
[----:B------:R-:W-:Y:S05]  /*64d0*/  BSYNC B0 ;  /* 0x0000000000007941 */ /* 0x000fea0003800000 */
.L_x_116:
[----:B------:R-:W-:Y:S01]  /*64e0*/  ISETP.NE.AND P1, PT, R90, RZ, PT ;  /* 0x000000ff5a00720c */ /* 0x000fe20003f25270 */
[----:B------:R-:W-:Y:S11]  /*64f0*/  HFMA2 R43, -RZ, RZ, 0, 5.9604644775390625e-08 ;  /* 0x00000001ff2b7431 */ /* 0x000ff600000001ff */
[----:B------:R-:W-:Y:S01]  /*6500*/  @!UPT UIADD3 URZ, UPT, UPT, URZ, URZ, URZ ;  /* 0x000000fffffff290 */ /* 0x000fe2000fffe0ff */
[----:B------:R3:W1:Y:S04]  /*6510*/  @P1 LDS.128 R56, [R80] ;  /* 0x0000000050381984 */ /* 0x0006680000000c00 */
[----:B------:R3:W1:Y:S04]  /*6520*/  @P1 LDS.128 R52, [R79+0x10] ;  /* 0x000010004f341984 */ /* 0x0006680000000c00 */
[----:B------:R3:W1:Y:S04]  /*6530*/  @P1 LDS.128 R48, [R78+0x20] ;  /* 0x000020004e301984 */ /* 0x0006680000000c00 */
[----:B------:R3:W1:Y:S02]  /*6540*/  @P1 LDS.128 R44, [R86+0x30] ;  /* 0x00003000562c1984 */ /* 0x0006640000000c00 */
.L_x_115:
[----:B------:R-:W-:Y:S05]  /*6550*/  BSYNC B1 ;  /* 0x0000000000017941 */ /* 0x000fea0003800000 */
.L_x_114:
[----:B-1----:R-:W-:Y:S04]  /*6560*/  SHF.R.U32.HI R5, RZ, 0x15, R34 ;  /* 0x00000015ff057819 */ /* 0x002fe80000011622 */
[----:B------:R-:W-:Y:S01]  /*6570*/  LOP3.LUT P1, RZ, R5, 0x3, R72, 0x48, !PT ;  /* 0x0000000305ff7812 */ /* 0x000fe20007824848 */
[----:B------:R-:W-:Y:S01]  /*6580*/  @!UPT UIADD3 URZ, UPT, UPT, URZ, URZ, URZ ;  /* 0x000000fffffff290 */ /* 0x000fe2000fffe0ff */
[----:B----4-:R-:W-:Y:S11]  /*6590*/  @P0 BRA `(.L_x_119) ;  /* 0x0000000000080947 */ /* 0x010ff60003800000 */
[----:B------:R-:W1:Y:S02]  /*65a0*/  SYNCS.PHASECHK.TRANS64.TRYWAIT P0, [R88+URZ+0x100], R3 ;  /* 0x00010003580075a7 */ /* 0x000e6400080011ff */
[----:B-1----:R-:W-:Y:S05]  /*65b0*/  @!P0 BRA `(.L_x_120) ;  /* 0x0000003400048947 */ /* 0x002fea0003800000 */
.L_x_119:
[----:B------:R-:W-:Y:S05]  /*65c0*/  @!P1 BRA `(.L_x_121) ;  /* 0x0000000000409947 */ /* 0x000fea0003800000 */
[----:B------:R-:W4:Y:S01]  /*65d0*/  LDCU.64 UR8, c[0x4][0x70] ;  /* 0x01000e00ff0877ac */ /* 0x000f220008000a00 */
[----:B-1----:R-:W-:Y:S01]  /*65e0*/  MOV R3, 0x0 ;  /* 0x0000000000037802 */ /* 0x002fe20000000f00 */
[----:B------:R-:W-:Y:S02]  /*65f0*/  HFMA2 R12, -RZ, RZ, 0, 5.9604644775390625e-08 ;  /* 0x00000001ff0c7431 */ /* 0x000fe400000001ff */
[----:B------:R-:W-:Y:S02]  /*6600*/  IMAD.MOV.U32 R8, RZ, RZ, 0x192 ;  /* 0x00000192ff087424 */ /* 0x000fe400078e00ff */
[----:B------:R-:W-:Y:S01]  /*6610*/  IMAD.MOV.U32 R13, RZ, RZ, RZ ;  /* 0x000000ffff0d7224 */ /* 0x000fe200078e00ff */
[----:B------:R-:W1:Y:S01]  /*6620*/  LDCU.64 UR6, c[0x4][0x78] ;  /* 0x01000f00ff0677ac */ /* 0x000e620008000a00 */
[----:B------:R-:W2:Y:S01]  /*6630*/  LDC.64 R2, c[0x4][R3] ;  /* 0x0100000003027b82 */ /* 0x000ea20000000a00 */
[----:B------:R-:W5:Y:S01]  /*6640*/  LDCU.64 UR4, c[0x4][0x10] ;  /* 0x01000200ff0477ac */ /* 0x000f620008000a00 */
[----:B----4-:R-:W-:Y:S01]  /*6650*/  MOV R5, UR9 ;  /* 0x0000000900057c02 */ /* 0x010fe20008000f00 */
[----:B------:R-:W-:Y:S01]  /*6660*/  IMAD.U32 R4, RZ, RZ, UR8 ;  /* 0x00000008ff047e24 */ /* 0x000fe2000f8e00ff */
[----:B-1----:R-:W-:Y:S01]  /*6670*/  MOV R7, UR7 ;  /* 0x0000000700077c02 */ /* 0x002fe20008000f00 */
[----:B------:R-:W-:Y:S01]  /*6680*/  IMAD.U32 R6, RZ, RZ, UR6 ;  /* 0x00000006ff067e24 */ /* 0x000fe2000f8e00ff */
[----:B-----5:R-:W-:Y:S01]  /*6690*/  MOV R11, UR5 ;  /* 0x00000005000b7c02 */ /* 0x020fe20008000f00 */
[----:B------:R-:W-:Y:S02]  /*66a0*/  IMAD.U32 R10, RZ, RZ, UR4 ;  /* 0x00000004ff0a7e24 */ /* 0x000fe4000f8e00ff */
[----:B------:R-:W-:Y:S07]  /*66b0*/  LEPC R20, `(.L_x_121) ;  /* 0x000000001014794e */ /* 0x000fee0000000000 */
[----:B--23--:R-:W-:Y:S05]  /*66c0*/  CALL.ABS.NOINC R2 ;  /* 0x0000000002007343 */ /* 0x00cfea0003c00000 */
.L_x_121:
[----:B------:R-:W-:Y:S01]  /*66d0*/  LOP3.LUT R20, R56, 0xffffe000, RZ, 0xc0, !PT ;  /* 0xffffe00038147812 */ /* 0x000fe200078ec0ff */
[----:B------:R-:W-:Y:S05]  /*66e0*/  WARPSYNC.ALL ;  /* 0x0000000000007948 */ /* 0x000fea0003800000 */
[----:B------:R-:W-:Y:S01]  /*66f0*/  R2UR UR4, R34 ;  /* 0x00000000220472ca */ /* 0x000fe200000e0000 */
[----:B------:R-:W-:Y:S01]  /*6700*/  BSSY.RECONVERGENT B0, `(.L_x_122) ;  /* 0x0000058000007945 */ /* 0x000fe20003800200 */
[----:B------:R-:W-:Y:S02]  /*6710*/  LOP3.LUT R21, R57, 0xffffe000, RZ, 0xc0, !PT ;  /* 0xffffe00039157812 */ /* 0x000fe400078ec0ff */
[----:B------:R-:W-:Y:S02]  /*6720*/  LOP3.LUT R40, R58, 0xffffe000, RZ, 0xc0, !PT ;  /* 0xffffe0003a287812 */ /* 0x000fe400078ec0ff */
[----:B------:R-:W-:Y:S02]  /*6730*/  LOP3.LUT R41, R52, 0xffffe000, RZ, 0xc0, !PT ;  /* 0xffffe00034297812 */ /* 0x000fe400078ec0ff */
[----:B------:R-:W-:Y:S05]  /*6740*/  ISETP.NE.AND P0, PT, R82, RZ, PT ;  /* 0x000000ff5200720c */ /* 0x000fea0003f05270 */
[----:B------:R-:W2:Y:S02]  /*6750*/  LDTM.x16 R4, tmem[UR4] ;  /* 0x00000004000479ee */ /* 0x000ea40008240000 */
[C---:B--2---:R-:W-:Y:S01]  /*6760*/  FMUL R0, R32.reuse, R4 ;  /* 0x0000000420007220 */ /* 0x044fe20000400000 */
[C---:B------:R-:W-:Y:S01]  /*6770*/  FMUL R2, R32.reuse, R5 ;  /* 0x0000000520027220 */ /* 0x040fe20000400000 */
[C---:B-1----:R-:W-:Y:S01]  /*6780*/  FMUL R3, R32.reuse, R6 ;  /* 0x0000000620037220 */ /* 0x042fe20000400000 */
[----:B------:R-:W-:Y:S01]  /*6790*/  FMUL R7, R32, R7 ;  /* 0x0000000720077220 */ /* 0x000fe20000400000 */
[----:B------:R-:W-:Y:S01]  /*67a0*/  FFMA R36, R35, R20, R0 ;  /* 0x0000001423247223 */ /* 0x000fe20000000000 */
[----:B------:R-:W-:Y:S01]  /*67b0*/  LOP3.LUT R20, R59, 0xffffe000, RZ, 0xc0, !PT ;  /* 0xffffe0003b147812 */ /* 0x000fe200078ec0ff */
[C---:B------:R-:W-:Y:S01]  /*67c0*/  FFMA R37, R35.reuse, R21, R2 ;  /* 0x0000001523257223 */ /* 0x040fe20000000002 */
[----:B------:R-:W-:Y:S01]  /*67d0*/  LOP3.LUT R21, R54, 0xffffe000, RZ, 0xc0, !PT ;  /* 0xffffe00036157812 */ /* 0x000fe200078ec0ff */
[----:B------:R-:W-:Y:S01]  /*67e0*/  FFMA R38, R35, R40, R3 ;  /* 0x0000002823267223 */ /* 0x000fe20000000003 */
[----:B------:R-:W-:Y:S01]  /*67f0*/  LOP3.LUT R40, R53, 0xffffe000, RZ, 0xc0, !PT ;  /* 0xffffe00035287812 */ /* 0x000fe200078ec0ff */
[----:B------:R-:W-:Y:S01]  /*6800*/  FFMA R39, R35, R20, R7 ;  /* 0x0000001423277223 */ /* 0x000fe20000000007 */
[----:B------:R-:W-:Y:S01]  /*6810*/  LOP3.LUT R20, R55, 0xffffe000, RZ, 0xc0, !PT ;  /* 0xffffe00037147812 */ /* 0x000fe200078ec0ff */
[C---:B------:R-:W-:Y:S01]  /*6820*/  FMUL R4, R32.reuse, R8 ;  /* 0x0000000820047220 */ /* 0x040fe20000400000 */
[----:B------:R-:W-:Y:S01]  /*6830*/  F2FP.TF32.F32.PACK_B R36, R36 ;  /* 0x00000024ff24723e */ /* 0x000fe200024050ff */
[C---:B------:R-:W-:Y:S01]  /*6840*/  FMUL R5, R32.reuse, R9 ;  /* 0x0000000920057220 */ /* 0x040fe20000400000 */
[----:B------:R-:W-:Y:S01]  /*6850*/  F2FP.TF32.F32.PACK_B R37, R37 ;  /* 0x00000025ff25723e */ /* 0x000fe200024050ff */
[C---:B------:R-:W-:Y:S01]  /*6860*/  FMUL R6, R32.reuse, R10 ;  /* 0x0000000a20067220 */ /* 0x040fe20000400000 */
[----:B------:R-:W-:Y:S01]  /*6870*/  FMUL R11, R32, R11 ;  /* 0x0000000b200b7220 */ /* 0x000fe20000400000 */
[----:B------:R-:W-:Y:S01]  /*6880*/  F2FP.TF32.F32.PACK_B R38, R38 ;  /* 0x00000026ff26723e */ /* 0x000fe200024050ff */
[C---:B------:R-:W-:Y:S01]  /*6890*/  FFMA R4, R35.reuse, R41, R4 ;  /* 0x0000002923047223 */ /* 0x040fe20000000004 */
[----:B------:R-:W-:Y:S01]  /*68a0*/  F2FP.TF32.F32.PACK_B R39, R39 ;  /* 0x00000027ff27723e */ /* 0x000fe200024050ff */
[C---:B------:R-:W-:Y:S01]  /*68b0*/  FFMA R5, R35.reuse, R40, R5 ;  /* 0x0000002823057223 */ /* 0x040fe20000000005 */
[C---:B------:R-:W-:Y:S01]  /*68c0*/  FFMA R6, R35.reuse, R21, R6 ;  /* 0x0000001523067223 */ /* 0x040fe20000000006 */
[----:B------:R-:W-:Y:S01]  /*68d0*/  FFMA R7, R35, R20, R11 ;  /* 0x0000001423077223 */ /* 0x000fe2000000000b */
[----:B------:R-:W-:Y:S01]  /*68e0*/  LOP3.LUT R41, R48, 0xffffe000, RZ, 0xc0, !PT ;  /* 0xffffe00030297812 */ /* 0x000fe200078ec0ff */
[----:B------:R1:W-:Y:S01]  /*68f0*/  STS.128 [R80], R36 ;  /* 0x0000002450007388 */ /* 0x0003e20000000c00 */
[----:B------:R-:W-:Y:S01]  /*6900*/  LOP3.LUT R40, R49, 0xffffe000, RZ, 0xc0, !PT ;  /* 0xffffe00031287812 */ /* 0x000fe200078ec0ff */
[C---:B------:R-:W-:Y:S01]  /*6910*/  FMUL R8, R32.reuse, R12 ;  /* 0x0000000c20087220 */ /* 0x040fe20000400000 */
[----:B------:R-:W-:Y:S01]  /*6920*/  FMUL R9, R32, R13 ;  /* 0x0000000d20097220 */ /* 0x000fe20000400000 */
[----:B------:R-:W-:Y:S01]  /*6930*/  LOP3.LUT R21, R50, 0xffffe000, RZ, 0xc0, !PT ;  /* 0xffffe00032157812 */ /* 0x000fe200078ec0ff */
[C---:B------:R-:W-:Y:S01]  /*6940*/  FMUL R10, R32.reuse, R14 ;  /* 0x0000000e200a7220 */ /* 0x040fe20000400000 */
[----:B------:R-:W-:Y:S01]  /*6950*/  LOP3.LUT R20, R51, 0xffffe000, RZ, 0xc0, !PT ;  /* 0xffffe00033147812 */ /* 0x000fe200078ec0ff */
[----:B------:R-:W-:Y:S01]  /*6960*/  FMUL R15, R32, R15 ;  /* 0x0000000f200f7220 */ /* 0x000fe20000400000 */
[----:B------:R-:W-:Y:S01]  /*6970*/  F2FP.TF32.F32.PACK_B R4, R4 ;  /* 0x00000004ff04723e */ /* 0x000fe200024050ff */
[C---:B------:R-:W-:Y:S01]  /*6980*/  FFMA R8, R35.reuse, R41, R8 ;  /* 0x0000002923087223 */ /* 0x040fe20000000008 */
[----:B------:R-:W-:Y:S01]  /*6990*/  F2FP.TF32.F32.PACK_B R5, R5 ;  /* 0x00000005ff05723e */ /* 0x000fe200024050ff */
[C---:B------:R-:W-:Y:S01]  /*69a0*/  FFMA R9, R35.reuse, R40, R9 ;  /* 0x0000002823097223 */ /* 0x040fe20000000009 */
[----:B------:R-:W-:Y:S01]  /*69b0*/  F2FP.TF32.F32.PACK_B R6, R6 ;  /* 0x00000006ff06723e */ /* 0x000fe200024050ff */
[C---:B------:R-:W-:Y:S01]  /*69c0*/  FFMA R10, R35.reuse, R21, R10 ;  /* 0x00000015230a7223 */ /* 0x040fe2000000000a */
[----:B------:R-:W-:Y:S01]  /*69d0*/  F2FP.TF32.F32.PACK_B R7, R7 ;  /* 0x00000007ff07723e */ /* 0x000fe200024050ff */
[----:B------:R-:W-:Y:S01]  /*69e0*/  FFMA R11, R35, R20, R15 ;  /* 0x00000014230b7223 */ /* 0x000fe2000000000f */
[----:B------:R-:W-:Y:S01]  /*69f0*/  LOP3.LUT R41, R44, 0xffffe000, RZ, 0xc0, !PT ;  /* 0xffffe0002c297812 */ /* 0x000fe200078ec0ff */
[C---:B------:R-:W-:Y:S01]  /*6a00*/  FMUL R12, R32.reuse, R16 ;  /* 0x00000010200c7220 */ /* 0x040fe20000400000 */
[----:B------:R-:W-:Y:S01]  /*6a10*/  LOP3.LUT R40, R45, 0xffffe000, RZ, 0xc0, !PT ;  /* 0xffffe0002d287812 */ /* 0x000fe200078ec0ff */
[----:B------:R1:W-:Y:S01]  /*6a20*/  STS.128 [R79+0x10], R4 ;  /* 0x000010044f007388 */ /* 0x0003e20000000c00 */
        /* <DEDUP_REMOVED lines=13> */
[----:B------:R-:W-:Y:S02]  /*6b00*/  F2FP.TF32.F32.PACK_B R12, R12 ;  /* 0x0000000cff0c723e */ /* 0x000fe400024050ff */
[----:B------:R-:W-:Y:S01]  /*6b10*/  F2FP.TF32.F32.PACK_B R13, R13 ;  /* 0x0000000dff0d723e */ /* 0x000fe200024050ff */
[----:B------:R1:W-:Y:S01]  /*6b20*/  STS.128 [R78+0x20], R8 ;  /* 0x000020084e007388 */ /* 0x0003e20000000c00 */
[----:B------:R-:W-:Y:S02]  /*6b30*/  F2FP.TF32.F32.PACK_B R14, R14 ;  /* 0x0000000eff0e723e */ /* 0x000fe400024050ff */
[----:B------:R-:W-:Y:S05]  /*6b40*/  F2FP.TF32.F32.PACK_B R15, R15 ;  /* 0x0000000fff0f723e */ /* 0x000fea00024050ff */
[----:B------:R1:W-:Y:S01]  /*6b50*/  STS.128 [R86+0x30], R12 ;  /* 0x0000300c56007388 */ /* 0x0003e20000000c00 */
[----:B------:R-:W-:Y:S01]  /*6b60*/  @!PT LDS RZ, [RZ] ;  /* 0x00000000fffff984 */ /* 0x000fe20000000800 */
[----:B------:R-:W-:Y:S01]  /*6b70*/  @!PT LDS RZ, [RZ] ;  /* 0x00000000fffff984 */ /* 0x000fe20000000800 */
[----:B------:R-:W-:Y:S01]  /*6b80*/  @!PT LDS RZ, [RZ] ;  /* 0x00000000fffff984 */ /* 0x000fe20000000800 */
[----:B------:R-:W-:Y:S01]  /*6b90*/  @!PT LDS RZ, [RZ] ;  /* 0x00000000fffff984 */ /* 0x000fe20000000800 */
[----:B------:R2:W-:Y:S07]  /*6ba0*/  MEMBAR.ALL.CTA ;  /* 0x0000000000007992 */ /* 0x0005ee0000008000 */
[----:B--2---:R-:W2:Y:S02]  /*6bb0*/  FENCE.VIEW.ASYNC.S ;  /* 0x00000000000073c6 */ /* 0x004ea40000000000 */
[----:B--2---:R-:W-:Y:S06]  /*6bc0*/  BAR.SYNC.DEFER_BLOCKING 0x1, 0x80 ;  /* 0x0042000000007b1d */ /* 0x004fec0000010000 */
[----:B------:R-:W-:Y:S05]  /*6bd0*/  @P0 BRA `(.L_x_123) ;  /* 0x0000000000280947 */ /* 0x000fea0003800000 */
[----:B------:R-:W-:Y:S02]  /*6be0*/  UIADD3 UR4, UPT, UPT, UR48, 0x200, URZ ;  /* 0x0000020030047890 */ /* 0x000fe4000fffe0ff */
[----:B------:R-:W-:Y:S01]  /*6bf0*/  UIADD3 UR6, UP0, UPT, UR52, 0x680, URZ ;  /* 0x0000068034067890 */ /* 0x000fe2000ff1e0ff */
[----:B------:R-:W-:Y:S03]  /*6c00*/  UMOV UR43, UR36 ;  /* 0x00000024002b7c82 */ /* 0x000fe60008000000 */
[----:B------:R-:W-:Y:S01]  /*6c10*/  MOV R73, UR4 ;  /* 0x0000000400497c02 */ /* 0x000fe20008000f00 */
[----:B------:R-:W-:Y:S03]  /*6c20*/  UIADD3.X UR7, UPT, UPT, URZ, UR53, URZ, UP0, !UPT ;  /* 0x00000035ff077290 */ /* 0x000fe600087fe4ff */
[----:B------:R-:W-:Y:S11]  /*6c30*/  R2UR UR40, R73 ;  /* 0x00000000492872ca */ /* 0x000ff600000e0000 */
[----:B------:R-:W-:Y:S02]  /*6c40*/  @!UPT UIADD3 URZ, UPT, UPT, URZ, URZ, URZ ;  /* 0x000000fffffff290 */ /* 0x000fe4000fffe0ff */
[----:B------:R2:W-:Y:S01]  /*6c50*/  UTMASTG.3D [UR40], [UR6] ;  /* 0x00000028060073b5 */ /* 0x0005e20008010000 */
[----:B------:R0:W-:Y:S01]  /*6c60*/  UTMACMDFLUSH ;  /* 0x00000000000079b7 */ /* 0x0001e20000000000 */
[----:B--2---:R-:W-:Y:S04]  /*6c70*/  DEPBAR.LE SB0, 0x1 ;  /* 0x000080400000791a */ /* 0x004fe80000000000 */
.L_x_123:
[----:B------:R-:W-:Y:S05]  /*6c80*/  BSYNC.RECONVERGENT B0 ;  /* 0x0000000000007941 */ /* 0x000fea0003800200 */
.L_x_122:
[----:B------:R-:W-:Y:S01]  /*6c90*/  BAR.SYNC.DEFER_BLOCKING 0x1, 0x80 ;  /* 0x0042000000007b1d */ /* 0x000fe20000010000 */
[----:B------:R-:W-:Y:S01]  /*6ca0*/  ISETP.NE.AND P1, PT, R87, RZ, PT ;  /* 0x000000ff5700720c */ /* 0x000fe20003f25270 */
[----:B------:R-:W-:Y:S01]  /*6cb0*/  UISETP.NE.AND UP0, UPT, UR49, URZ, UPT ;  /* 0x000000ff3100728c */ /* 0x000fe2000bf05270 */
[----:B------:R-:W-:Y:S11]  /*6cc0*/  LEA R3, R43, UR48, 0x3 ;  /* 0x000000302b037c11 */ /* 0x000ff6000f8e18ff */
[----:B------:R-:W-:Y:S01]  /*6cd0*/  @P1 SHF.L.U32 R2, R77, 0x1f, RZ ;  /* 0x0000001f4d021819 */ /* 0x000fe200000006ff */
[----:B------:R-:W-:Y:S06]  /*6ce0*/  BRA.U !UP0, `(.L_x_124) ;  /* 0x0000000108247547 */ /* 0x000fec000b800000 */
[----:B-1----:R-:W-:Y:S01]  /*6cf0*/  IMAD.U32 R5, RZ, RZ, UR51 ;  /* 0x00000033ff057e24 */ /* 0x002fe2000f8e00ff */
[----:B------:R-:W-:Y:S01]  /*6d00*/  MOV R0, UR37 ;  /* 0x0000002500007c02 */ /* 0x000fe20008000f00 */
[----:B------:R-:W-:Y:S03]  /*6d10*/  UIADD3 UR51, UPT, UPT, UR51, 0x1, URZ ;  /* 0x0000000133337890 */ /* 0x000fe6000fffe0ff */
[----:B------:R-:W-:Y:S01]  /*6d20*/  @P1 LEA R5, R5, UR48, 0x3 ;  /* 0x0000003005051c11 */ /* 0x000fe2000f8e18ff */
[----:B------:R-:W-:Y:S04]  /*6d30*/  UISETP.NE.AND UP0, UPT, UR51, 0x4, UPT ;  /* 0x000000043300788c */ /* 0x000fe8000bf05270 */
[----:B------:R-:W-:Y:S01]  /*6d40*/  @P1 VIADD R5, R5, 0xb0 ;  /* 0x000000b005051836 */ /* 0x000fe20000000000 */
[----:B------:R-:W-:Y:S04]  /*6d50*/  USEL UR51, UR51, URZ, UP0 ;  /* 0x000000ff33337287 */ /* 0x000fe80008000000 */
[----:B------:R-:W-:Y:S04]  /*6d60*/  @P1 PRMT R0, R0, 0x654, R5 ;  /* 0x0000065400001816 */ /* 0x000fe80000000005 */
[----:B------:R2:W-:Y:S04]  /*6d70*/  @P1 SYNCS.ARRIVE.TRANS64.RED.A1T0 RZ, [R0+URZ], RZ ;  /* 0x000000ff00ff19a7 */ /* 0x0005e800081004ff */
.L_x_124:
[----:B------:R-:W4:Y:S01]  /*6d80*/  @P1 SYNCS.PHASECHK.TRANS64.TRYWAIT P0, [R3+URZ+0x90], R2 ;  /* 0x00009002030015a7 */ /* 0x000f2200080011ff */
[----:B------:R-:W-:Y:S01]  /*6d90*/  BSSY B1, `(.L_x_125) ;  /* 0x0000016000017945 */ /* 0x000fe20003800000 */
[----:B----4-:R-:W-:Y:S03]  /*6da0*/  @P1 SEL R89, RZ, 0x1, !P0 ;  /* 0x00000001ff591807 */ /* 0x010fe60004000000 */
[----:B------:R-:W-:Y:S05]  /*6db0*/  @!P1 BRA `(.L_x_126) ;  /* 0x00000000004c9947 */ /* 0x000fea0003800000 */
[----:B------:R-:W-:Y:S01]  /*6dc0*/  ISETP.NE.AND P0, PT, R89, RZ, PT ;  /* 0x000000ff5900720c */ /* 0x000fe20003f05270 */
[----:B------:R-:W-:Y:S01]  /*6dd0*/  BSSY B0, `(.L_x_127) ;  /* 0x000000b000007945 */ /* 0x000fe20003800000 */
[----:B------:R-:W-:Y:S11]  /*6de0*/  ISETP.NE.AND P1, PT, R90, RZ, PT ;  /* 0x000000ff5a00720c */ /* 0x000ff60003f25270 */
[----:B------:R-:W-:Y:S02]  /*6df0*/  @!UPT UIADD3 URZ, UPT, UPT, URZ, URZ, URZ ;  /* 0x000000fffffff290 */ /* 0x000fe4000fffe0ff */
[C---:B-1----:R-:W-:Y:S01]  /*6e00*/  @P1 IMAD R6, R43.reuse, 0x2000, R80 ;  /* 0x000020002b061824 */ /* 0x042fe200078e0250 */
[C---:B------:R-:W-:Y:S01]  /*6e10*/  @P1 LEA R4, R43.reuse, R78, 0xd ;  /* 0x0000004e2b041211 */ /* 0x040fe200078e68ff */
[C---:B------:R-:W-:Y:S02]  /*6e20*/  @P1 IMAD R5, R43.reuse, 0x2000, R79 ;  /* 0x000020002b051824 */ /* 0x040fe400078e024f */
[----:B------:R-:W-:Y:S01]  /*6e30*/  @P1 IMAD R2, R43, 0x2000, R86 ;  /* 0x000020002b021824 */ /* 0x000fe200078e0256 */
[----:B------:R-:W-:Y:S06]  /*6e40*/  @P0 BRA `(.L_x_128) ;  /* 0x00000000000c0947 */ /* 0x000fec0003800000 */
[----:B--2---:R-:W-:Y:S04]  /*6e50*/  SHF.L.U32 R0, R77, 0x1f, RZ ;  /* 0x0000001f4d007819 */ /* 0x004fe800000006ff */
[----:B------:R-:W1:Y:S02]  /*6e60*/  SYNCS.PHASECHK.TRANS64.TRYWAIT P0, [R3+URZ+0x90], R0 ;  /* 0x00009000030075a7 */ /* 0x000e6400080011ff */
[----:B-1----:R-:W-:Y:S05]  /*6e70*/  @!P0 BRA `(.L_x_129) ;  /* 0x0000002800e88947 */ /* 0x002fea0003800000 */
.L_x_128:
[----:B------:R-:W-:Y:S05]  /*6e80*/  BSYNC B0 ;  /* 0x0000000000007941 */ /* 0x000fea0003800000 */
.L_x_127:
[----:B------:R-:W-:Y:S02]  /*6e90*/  ISETP.NE.AND P0, PT, R90, RZ, PT ;  /* 0x000000ff5a00720c */ /* 0x000fe40003f05270 */
[----:B------:R-:W-:Y:S11]  /*6ea0*/  IADD3 R43, PT, PT, R43, 0x1, RZ ;  /* 0x000000012b2b7810 */ /* 0x000ff60007ffe0ff */
[----:B------:R4:W1:Y:S04]  /*6eb0*/  @P0 LDS.128 R56, [R6] ;  /* 0x0000000006380984 */ /* 0x0008680000000c00 */
[----:B------:R4:W1:Y:S04]  /*6ec0*/  @P0 LDS.128 R52, [R5+0x10] ;  /* 0x0000100005340984 */ /* 0x0008680000000c00 */
[----:B------:R4:W1:Y:S04]  /*6ed0*/  @P0 LDS.128 R48, [R4+0x20] ;  /* 0x0000200004300984 */ /* 0x0008680000000c00 */
[----:B------:R4:W1:Y:S02]  /*6ee0*/  @P0 LDS.128 R44, [R2+0x30] ;  /* 0x00003000022c0984 */ /* 0x0008640000000c00 */
.L_x_126:
[----:B------:R-:W-:Y:S05]  /*6ef0*/  BSYNC B1 ;  /* 0x0000000000017941 */ /* 0x000fea0003800000 */
.L_x_125:
[----:B-1----:R-:W-:Y:S05]  /*6f00*/  VIADD R3, R34, 0x10 ;  /* 0x0000001022037836 */ /* 0x002fea0000000000 */
[----:B------:R-:W-:Y:S04]  /*6f10*/  SHF.R.U32.HI R3, RZ, 0x15, R3 ;  /* 0x00000015ff037819 */ /* 0x000fe80000011603 */
[----:B------:R-:W-:Y:S11]  /*6f20*/  LOP3.LUT P0, RZ, R3, 0x3, R72, 0x48, !PT ;  /* 0x0000000303ff7812 */ /* 0x000ff60007804848 */
[----:B------:R-:W-:Y:S02]  /*6f30*/  @!UPT UIADD3 URZ, UPT, UPT, URZ, URZ, URZ ;  /* 0x000000fffffff290 */ /* 0x000fe4000fffe0ff */
[----:B------:R-:W-:Y:S05]  /*6f40*/  @!P0 BRA `(.L_x_130) ;  /* 0x0000000000408947 */ /* 0x000fea0003800000 */
[----:B------:R-:W1:Y:S01]  /*6f50*/  LDCU.64 UR8, c[0x4][0x70] ;  /* 0x01000e00ff0877ac */ /* 0x000e620008000a00 */
[----:B------:R-:W-:Y:S01]  /*6f60*/  MOV R3, 0x0 ;  /* 0x0000000000037802 */ /* 0x000fe20000000f00 */
[----:B------:R-:W-:Y:S02]  /*6f70*/  HFMA2 R12, -RZ, RZ, 0, 5.9604644775390625e-08 ;  /* 0x00000001ff0c7431 */ /* 0x000fe400000001ff */
[----:B------:R-:W-:Y:S02]  /*6f80*/  IMAD.MOV.U32 R8, RZ, RZ, 0x192 ;  /* 0x00000192ff087424 */ /* 0x000fe400078e00ff */
[----:B------:R-:W-:Y:S01]  /*6f90*/  IMAD.MOV.U32 R13, RZ, RZ, RZ ;  /* 0x000000ffff0d7224 */ /* 0x000fe200078e00ff */
[----:B------:R-:W5:Y:S01]  /*6fa0*/  LDCU.64 UR6, c[0x4][0x78] ;  /* 0x01000f00ff0677ac */ /* 0x000f620008000a00 */
[----:B----4-:R-:W4:Y:S01]  /*6fb0*/  LDC.64 R2, c[0x4][R3] ;  /* 0x0100000003027b82 */ /* 0x010f220000000a00 */
[----:B------:R-:W2:Y:S01]  /*6fc0*/  LDCU.64 UR4, c[0x4][0x10] ;  /* 0x01000200ff0477ac */ /* 0x000ea20008000a00 */
[----:B-1----:R-:W-:Y:S01]  /*6fd0*/  MOV R5, UR9 ;  /* 0x0000000900057c02 */ /* 0x002fe20008000f00 */
[----:B------:R-:W-:Y:S01]  /*6fe0*/  IMAD.U32 R4, RZ, RZ, UR8 ;  /* 0x00000008ff047e24 */ /* 0x000fe2000f8e00ff */
[----:B-----5:R-:W-:Y:S01]  /*6ff0*/  MOV R7, UR7 ;  /* 0x0000000700077c02 */ /* 0x020fe20008000f00 */
[----:B------:R-:W-:Y:S01]  /*7000*/  IMAD.U32 R6, RZ, RZ, UR6 ;  /* 0x00000006ff067e24 */ /* 0x000fe2000f8e00ff */
[----:B--2---:R-:W-:Y:S01]  /*7010*/  MOV R11, UR5 ;  /* 0x00000005000b7c02 */ /* 0x004fe20008000f00 */
[----:B------:R-:W-:Y:S02]  /*7020*/  IMAD.U32 R10, RZ, RZ, UR4 ;  /* 0x00000004ff0a7e24 */ /* 0x000fe4000f8e00ff */
[----:B------:R-:W-:Y:S07]  /*7030*/  LEPC R20, `(.L_x_130) ;  /* 0x000000001014794e */ /* 0x000fee0000000000 */
[----:B---34-:R-:W-:Y:S05]  /*7040*/  CALL.ABS.NOINC R2 ;  /* 0x0000000002007343 */ /* 0x018fea0003c00000 */
.L_x_130:
[----:B------:R-:W-:Y:S01]  /*7050*/  LOP3.LUT R20, R56, 0xffffe000, RZ, 0xc0, !PT ;  /* 0xffffe00038147812 */ /* 0x000fe200078ec0ff */
[----:B------:R-:W-:Y:S05]  /*7060*/  WARPSYNC.ALL ;  /* 0x0000000000007948 */ /* 0x000fea0003800000 */
[----:B------:R-:W-:Y:S01]  /*7070*/  R2UR UR4, R34 ;  /* 0x00000000220472ca */ /* 0x000fe200000e0000 */
[----:B------:R-:W-:Y:S01]  /*7080*/  IMAD.U32 R92, RZ, RZ, UR51 ;  /* 0x00000033ff5c7e24 */ /* 0x000fe2000f8e00ff */
[----:B------:R-:W-:Y:S01]  /*7090*/  LOP3.LUT R21, R57, 0xffffe000, RZ, 0xc0, !PT ;  /* 0xffffe00039157812 */ /* 0x000fe200078ec0ff */
[----:B------:R-:W-:Y:S01]  /*70a0*/  IMAD.U32 R91, RZ, RZ, UR37 ;  /* 0x00000025ff5b7e24 */ /* 0x000fe2000f8e00ff */
[----:B------:R-:W-:Y:S01]  /*70b0*/  LOP3.LUT R40, R59, 0xffffe000, RZ, 0xc0, !PT ;  /* 0xffffe0003b287812 */ /* 0x000fe200078ec0ff */
[----:B------:R-:W-:Y:S01]  /*70c0*/  BSSY.RECONVERGENT B0, `(.L_x_131) ;  /* 0x000005b000007945 */ /* 0x000fe20003800200 */
[----:B------:R-:W-:Y:S02]  /*70d0*/  LOP3.LUT R41, R52, 0xffffe000, RZ, 0xc0, !PT ;  /* 0xffffe00034297812 */ /* 0x000fe400078ec0ff */
[----:B------:R-:W-:Y:S02]  /*70e0*/  LOP3.LUT R42, R53, 0xffffe000, RZ, 0xc0, !PT ;  /* 0xffffe000352a7812 */ /* 0x000fe400078ec0ff */
[----:B------:R-:W-:Y:S02]  /*70f0*/  ISETP.NE.AND P6, PT, R87, RZ, PT ;  /* 0x000000ff5700720c */ /* 0x000fe40003fc5270 */
[----:B------:R-:W-:Y:S01]  /*7100*/  ISETP.NE.AND P0, PT, R82, RZ, PT ;  /* 0x000000ff5200720c */ /* 0x000fe20003f05270 */
[----:B----4-:R-:W2:Y:S10]  /*7110*/  LDTM.x16 R4, tmem[UR4+0x10] ;  /* 0x00001004000479ee */ /* 0x010eb40008240000 */
[----:B------:R-:W-:Y:S02]  /*7120*/  @P6 LEA R92, R92, UR48, 0x3 ;  /* 0x000000305c5c6c11 */ /* 0x000fe4000f8e18ff */
[----:B------:R-:W-:Y:S03]  /*7130*/  @P6 SHF.L.U32 R93, R77, 0x1f, RZ ;  /* 0x0000001f4d5d6819 */ /* 0x000fe600000006ff */
[----:B------:R-:W-:Y:S05]  /*7140*/  @P6 VIADD R92, R92, 0xb0 ;  /* 0x000000b05c5c6836 */ /* 0x000fea0000000000 */
[----:B------:R-:W-:Y:S02]  /*7150*/  @P6 PRMT R91, R91, 0x654, R92 ;  /* 0x000006545b5b6816 */ /* 0x000fe4000000005c */
[----:B------:R-:W-:Y:S01]  /*7160*/  LEA R92, R43, UR48, 0x3 ;  /* 0x000000302b5c7c11 */ /* 0x000fe2000f8e18ff */
[C---:B--2---:R-:W-:Y:S01]  /*7170*/  FMUL R0, R32.reuse, R4 ;  /* 0x0000000420007220 */ /* 0x044fe20000400000 */
[C---:B------:R-:W-:Y:S01]  /*7180*/  FMUL R2, R32.reuse, R5 ;  /* 0x0000000520027220 */ /* 0x040fe20000400000 */
[C---:B------:R-:W-:Y:S01]  /*7190*/  FMUL R3, R32.reuse, R6 ;  /* 0x0000000620037220 */ /* 0x040fe20000400000 */
[----:B------:R-:W-:Y:S01]  /*71a0*/  FMUL R7, R32, R7 ;  /* 0x0000000720077220 */ /* 0x000fe20000400000 */
[C---:B------:R-:W-:Y:S01]  /*71b0*/  FFMA R36, R35.reuse, R20, R0 ;  /* 0x0000001423247223 */ /* 0x040fe20000000000 */
[----:B------:R-:W-:Y:S01]  /*71c0*/  LOP3.LUT R20, R58, 0xffffe000, RZ, 0xc0, !PT ;  /* 0xffffe0003a147812 */ /* 0x000fe200078ec0ff */
[C---:B------:R-:W-:Y:S01]  /*71d0*/  FFMA R37, R35.reuse, R21, R2 ;  /* 0x0000001523257223 */ /* 0x040fe20000000002 */
[----:B------:R-:W-:Y:S01]  /*71e0*/  LOP3.LUT R21, R48, 0xffffe000, RZ, 0xc0, !PT ;  /* 0xffffe00030157812 */ /* 0x000fe200078ec0ff */
[----:B------:R-:W-:Y:S01]  /*71f0*/  FMUL R4, R32, R8 ;  /* 0x0000000820047220 */ /* 0x000fe20000400000 */
[----:B------:R-:W-:Y:S01]  /*7200*/  F2FP.TF32.F32.PACK_B R36, R36 ;  /* 0x00000024ff24723e */ /* 0x000fe200024050ff */
[C---:B------:R-:W-:Y:S01]  /*7210*/  FFMA R38, R35.reuse, R20, R3 ;  /* 0x0000001423267223 */ /* 0x040fe20000000003 */
[----:B------:R-:W-:Y:S01]  /*7220*/  LOP3.LUT R20, R54, 0xffffe000, RZ, 0xc0, !PT ;  /* 0xffffe00036147812 */ /* 0x000fe200078ec0ff */
[----:B------:R-:W-:Y:S01]  /*7230*/  FFMA R39, R35, R40, R7 ;  /* 0x0000002823277223 */ /* 0x000fe20000000007 */
[----:B------:R-:W-:Y:S01]  /*7240*/  LOP3.LUT R40, R55, 0xffffe000, RZ, 0xc0, !PT ;  /* 0xffffe00037287812 */ /* 0x000fe200078ec0ff */
[C---:B------:R-:W-:Y:S01]  /*7250*/  FMUL R5, R32.reuse, R9 ;  /* 0x0000000920057220 */ /* 0x040fe20000400000 */
[C---:B------:R-:W-:Y:S01]  /*7260*/  FMUL R6, R32.reuse, R10 ;  /* 0x0000000a20067220 */ /* 0x040fe20000400000 */
[C---:B------:R-:W-:Y:S01]  /*7270*/  FMUL R11, R32.reuse, R11 ;  /* 0x0000000b200b7220 */ /* 0x040fe20000400000 */
[----:B------:R-:W-:Y:S01]  /*7280*/  F2FP.TF32.F32.PACK_B R37, R37 ;  /* 0x00000025ff25723e */ /* 0x000fe200024050ff */
[C---:B------:R-:W-:Y:S01]  /*7290*/  FFMA R4, R35.reuse, R41, R4 ;  /* 0x0000002923047223 */ /* 0x040fe20000000004 */
[----:B------:R-:W-:Y:S01]  /*72a0*/  F2FP.TF32.F32.PACK_B R38, R38 ;  /* 0x00000026ff26723e */ /* 0x000fe200024050ff */
[C---:B------:R-:W-:Y:S01]  /*72b0*/  FFMA R5, R35.reuse, R42, R5 ;  /* 0x0000002a23057223 */ /* 0x040fe20000000005 */
[----:B------:R-:W-:Y:S01]  /*72c0*/  F2FP.TF32.F32.PACK_B R39, R39 ;  /* 0x00000027ff27723e */ /* 0x000fe200024050ff */
[C---:B------:R-:W-:Y:S01]  /*72d0*/  FFMA R6, R35.reuse, R20, R6 ;  /* 0x0000001423067223 */ /* 0x040fe20000000006 */
[----:B------:R-:W-:Y:S01]  /*72e0*/  FFMA R7, R35, R40, R11 ;  /* 0x0000002823077223 */ /* 0x000fe2000000000b */
        /* <DEDUP_REMOVED lines=47> */
[----:B------:R-:W-:Y:S02]  /*75e0*/  UIADD3 UR8, UP0, UPT, UR52, 0x680, URZ ;  /* 0x0000068034087890 */ /* 0x000fe4000ff1e0ff */
[----:B------:R-:W-:Y:S02]  /*75f0*/  UIADD3 UR5, UPT, UPT, UR41, 0x10, URZ ;  /* 0x0000001029057890 */ /* 0x000fe4000fffe0ff */
[----:B------:R-:W-:Y:S02]  /*7600*/  UIADD3 UR4, UPT, UPT, UR48, 0x2200, URZ ;  /* 0x0000220030047890 */ /* 0x000fe4000fffe0ff */
[----:B------:R-:W-:Y:S01]  /*7610*/  UIADD3.X UR9, UPT, UPT, URZ, UR53, URZ, UP0, !UPT ;  /* 0x00000035ff097290 */ /* 0x000fe200087fe4ff */
[----:B------:R-:W-:Y:S01]  /*7620*/  UMOV UR6, UR42 ;  /* 0x0000002a00067c82 */ /* 0x000fe20008000000 */
[----:B------:R-:W-:Y:S07]  /*7630*/  UMOV UR7, UR36 ;  /* 0x0000002400077c82 */ /* 0x000fee0008000000 */
[----:B------:R2:W-:Y:S01]  /*7640*/  UTMASTG.3D [UR4], [UR8] ;  /* 0x00000004080073b5 */ /* 0x0005e20008010000 */
[----:B------:R0:W-:Y:S01]  /*7650*/  UTMACMDFLUSH ;  /* 0x00000000000079b7 */ /* 0x0001e20000000000 */
[----:B--2---:R-:W-:Y:S04]  /*7660*/  DEPBAR.LE SB0, 0x1 ;  /* 0x000080400000791a */ /* 0x004fe80000000000 */
.L_x_132:
[----:B------:R-:W-:Y:S05]  /*7670*/  BSYNC.RECONVERGENT B0 ;  /* 0x0000000000007941 */ /* 0x000fea0003800200 */
.L_x_131:
[----:B------:R-:W-:Y:S01]  /*7680*/  BAR.SYNC.DEFER_BLOCKING 0x1, 0x80 ;  /* 0x0042000000007b1d */ /* 0x000fe20000010000 */
[----:B------:R-:W-:Y:S04]  /*7690*/  UIADD3 UR40, UPT, UPT, UR51, 0x1, URZ ;  /* 0x0000000133287890 */ /* 0x000fe8000fffe0ff */
[----:B------:R-:W-:Y:S04]  /*76a0*/  UISETP.NE.AND UP0, UPT, UR40, 0x4, UPT ;  /* 0x000000042800788c */ /* 0x000fe8000bf05270 */
[----:B------:R-:W-:Y:S01]  /*76b0*/  USEL UR40, UR40, URZ, UP0 ;  /* 0x000000ff28287287 */ /* 0x000fe20008000000 */
[----:B------:R2:W-:Y:S01]  /*76c0*/  @P6 SYNCS.ARRIVE.TRANS64.RED.A1T0 RZ, [R91+URZ], RZ ;  /* 0x000000ff5bff69a7 */ /* 0x0005e200081004ff */
[----:B------:R-:W-:Y:S01]  /*76d0*/  BSSY B1, `(.L_x_133) ;  /* 0x0000017000017945 */ /* 0x000fe20003800000 */
[----:B------:R-:W4:Y:S02]  /*76e0*/  @P6 SYNCS.PHASECHK.TRANS64.TRYWAIT P0, [R92+URZ+0x90], R93 ;  /* 0x0000905d5c0065a7 */ /* 0x000f2400080011ff */
[----:B----4-:R-:W-:Y:S01]  /*76f0*/  @P6 SEL R89, RZ, 0x1, !P0 ;  /* 0x00000001ff596807 */ /* 0x010fe20004000000 */
[----:B--2---:R-:W-:Y:S06]  /*7700*/  @!P6 BRA `(.L_x_134) ;  /* 0x00000000004ce947 */ /* 0x004fec0003800000 */
        /* <DEDUP_REMOVED lines=9> */
[----:B------:R-:W-:Y:S04]  /*77a0*/  SHF.L.U32 R5, R77, 0x1f, RZ ;  /* 0x0000001f4d057819 */ /* 0x000fe800000006ff */
[----:B------:R-:W1:Y:S02]  /*77b0*/  SYNCS.PHASECHK.TRANS64.TRYWAIT P0, [R92+URZ+0x90], R5 ;  /* 0x000090055c0075a7 */ /* 0x000e6400080011ff */
[----:B-1----:R-:W-:Y:S05]  /*77c0*/  @!P0 BRA `(.L_x_137) ;  /* 0x0000002000a88947 */ /* 0x002fea0003800000 */
.L_x_136:
[----:B------:R-:W-:Y:S05]  /*77d0*/  BSYNC B0 ;  /* 0x0000000000007941 */ /* 0x000fea0003800000 */
.L_x_135:
[----:B------:R-:W-:Y:S02]  /*77e0*/  ISETP.NE.AND P0, PT, R90, RZ, PT ;  /* 0x000000ff5a00720c */ /* 0x000fe40003f05270 */
[----:B------:R-:W-:Y:S11]  /*77f0*/  IADD3 R43, PT, PT, R43, 0x1, RZ ;  /* 0x000000012b2b7810 */ /* 0x000ff60007ffe0ff */
[----:B------:R2:W4:Y:S04]  /*7800*/  @P0 LDS.128 R56, [R4] ;  /* 0x0000000004380984 */ /* 0x0005280000000c00 */
[----:B------:R2:W1:Y:S04]  /*7810*/  @P0 LDS.128 R52, [R3+0x10] ;  /* 0x0000100003340984 */ /* 0x0004680000000c00 */
[----:B------:R2:W1:Y:S04]  /*7820*/  @P0 LDS.128 R48, [R2+0x20] ;  /* 0x0000200002300984 */ /* 0x0004680000000c00 */
[----:B------:R2:W1:Y:S02]  /*7830*/  @P0 LDS.128 R44, [R0+0x30] ;  /* 0x00003000002c0984 */ /* 0x0004640000000c00 */
.L_x_134:
[----:B------:R-:W-:Y:S05]  /*7840*/  BSYNC B1 ;  /* 0x0000000000017941 */ /* 0x000fea0003800000 */
.L_x_133:
[----:B--2---:R-:W-:Y:S05]  /*7850*/  VIADD R3, R34, 0x20 ;  /* 0x0000002022037836 */ /* 0x004fea0000000000 */
[----:B------:R-:W-:Y:S04]  /*7860*/  SHF.R.U32.HI R3, RZ, 0x15, R3 ;  /* 0x00000015ff037819 */ /* 0x000fe80000011603 */
[----:B------:R-:W-:Y:S11]  /*7870*/  LOP3.LUT P0, RZ, R3, 0x3, R72, 0x48, !PT ;  /* 0x0000000303ff7812 */ /* 0x000ff60007804848 */
[----:B------:R-:W-:Y:S02]  /*7880*/  @!UPT UIADD3 URZ, UPT, UPT, URZ, URZ, URZ ;  /* 0x000000fffffff290 */ /* 0x000fe4000fffe0ff */
[----:B------:R-:W-:Y:S05]  /*7890*/  @!P0 BRA `(.L_x_138) ;  /* 0x0000000000408947 */ /* 0x000fea0003800000 */
[----:B------:R-:W2:Y:S01]  /*78a0*/  LDCU.64 UR8, c[0x4][0x70] ;  /* 0x01000e00ff0877ac */ /* 0x000ea20008000a00 */
[----:B------:R-:W-:Y:S01]  /*78b0*/  MOV R3, 0x0 ;  /* 0x0000000000037802 */ /* 0x000fe20000000f00 */
[----:B-1----:R-:W-:Y:S02]  /*78c0*/  HFMA2 R12, -RZ, RZ, 0, 5.9604644775390625e-08 ;  /* 0x00000001ff0c7431 */ /* 0x002fe400000001ff */
[----:B------:R-:W-:Y:S02]  /*78d0*/  IMAD.MOV.U32 R8, RZ, RZ, 0x192 ;  /* 0x00000192ff087424 */ /* 0x000fe400078e00ff */
[----:B------:R-:W-:Y:S01]  /*78e0*/  IMAD.MOV.U32 R13, RZ, RZ, RZ ;  /* 0x000000ffff0d7224 */ /* 0x000fe200078e00ff */
[----:B------:R-:W1:Y:S01]  /*78f0*/  LDCU.64 UR6, c[0x4][0x78] ;  /* 0x01000f00ff0677ac */ /* 0x000e620008000a00 */
[----:B------:R-:W3:Y:S01]  /*7900*/  LDC.64 R2, c[0x4][R3] ;  /* 0x0100000003027b82 */ /* 0x000ee20000000a00 */
[----:B------:R-:W5:Y:S01]  /*7910*/  LDCU.64 UR4, c[0x4][0x10] ;  /* 0x01000200ff0477ac */ /* 0x000f620008000a00 */
[----:B--2---:R-:W-:Y:S01]  /*7920*/  MOV R5, UR9 ;  /* 0x0000000900057c02 */ /* 0x004fe20008000f00 */
[----:B------:R-:W-:Y:S01]  /*7930*/  IMAD.U32 R4, RZ, RZ, UR8 ;  /* 0x00000008ff047e24 */ /* 0x000fe2000f8e00ff */
[----:B-1----:R-:W-:Y:S01]  /*7940*/  MOV R7, UR7 ;  /* 0x0000000700077c02 */ /* 0x002fe20008000f00 */
[----:B------:R-:W-:Y:S01]  /*7950*/  IMAD.U32 R6, RZ, RZ, UR6 ;  /* 0x00000006ff067e24 */ /* 0x000fe2000f8e00ff */
[----:B-----5:R-:W-:Y:S01]  /*7960*/  MOV R11, UR5 ;  /* 0x00000005000b7c02 */ /* 0x020fe20008000f00 */
[----:B------:R-:W-:Y:S02]  /*7970*/  IMAD.U32 R10, RZ, RZ, UR4 ;  /* 0x00000004ff0a7e24 */ /* 0x000fe4000f8e00ff */
[----:B------:R-:W-:Y:S07]  /*7980*/  LEPC R20, `(.L_x_138) ;  /* 0x000000001014794e */ /* 0x000fee0000000000 */
[----:B---34-:R-:W-:Y:S05]  /*7990*/  CALL.ABS.NOINC R2 ;  /* 0x0000000002007343 */ /* 0x018fea0003c00000 */
.L_x_138:
[----:B----4-:R-:W-:Y:S01]  /*79a0*/  LOP3.LUT R20, R56, 0xffffe000, RZ, 0xc0, !PT ;  /* 0xffffe00038147812 */ /* 0x010fe200078ec0ff */
[----:B------:R-:W-:Y:S05]  /*79b0*/  WARPSYNC.ALL ;  /* 0x0000000000007948 */ /* 0x000fea0003800000 */
[----:B------:R-:W-:Y:S01]  /*79c0*/  R2UR UR4, R34 ;  /* 0x00000000220472ca */ /* 0x000fe200000e0000 */
[----:B-1----:R-:W-:Y:S01]  /*79d0*/  IMAD.U32 R92, RZ, RZ, UR40 ;  /* 0x00000028ff5c7e24 */ /* 0x002fe2000f8e00ff */
        /* <DEDUP_REMOVED lines=8> */
[----:B------:R-:W1:Y:S10]  /*7a60*/  LDTM.x16 R4, tmem[UR4+0x20] ;  /* 0x00002004000479ee */ /* 0x000e740008240000 */
[----:B------:R-:W-:Y:S02]  /*7a70*/  @P6 LEA R92, R92, UR48, 0x3 ;  /* 0x000000305c5c6c11 */ /* 0x000fe4000f8e18ff */
[----:B------:R-:W-:Y:S03]  /*7a80*/  @P6 SHF.L.U32 R93, R77, 0x1f, RZ ;  /* 0x0000001f4d5d6819 */ /* 0x000fe600000006ff */
[----:B------:R-:W-:Y:S05]  /*7a90*/  @P6 VIADD R92, R92, 0xb0 ;  /* 0x000000b05c5c6836 */ /* 0x000fea0000000000 */
[----:B------:R-:W-:Y:S02]  /*7aa0*/  @P6 PRMT R91, R91, 0x654, R92 ;  /* 0x000006545b5b6816 */ /* 0x000fe4000000005c */
[----:B------:R-:W-:Y:S01]  /*7ab0*/  LEA R92, R43, UR48, 0x3 ;  /* 0x000000302b5c7c11 */ /* 0x000fe2000f8e18ff */
[C---:B-1----:R-:W-:Y:S01]  /*7ac0*/  FMUL R0, R32.reuse, R4 ;  /* 0x0000000420007220 */ /* 0x042fe20000400000 */
        /* <DEDUP_REMOVED lines=79> */
.L_x_140:
[----:B------:R-:W-:Y:S05]  /*7fc0*/  BSYNC.RECONVERGENT B0 ;  /* 0x0000000000007941 */ /* 0x000fea0003800200 */
.L_x_139:
        /* <DEDUP_REMOVED lines=13> */
[C---:B------:R-:W-:Y:S01]  /*80a0*/  @P1 IMAD R3, R43.reuse, 0x2000, R80 ;  /* 0x000020002b031824 */ /* 0x040fe200078e0250 */
[C---:B------:R-:W-:Y:S01]  /*80b0*/  @P1 LEA R0, R43.reuse, R78, 0xd ;  /* 0x0000004e2b001211 */ /* 0x040fe200078e68ff */
[C---:B------:R-:W-:Y:S02]  /*80c0*/  @P1 IMAD R2, R43.reuse, 0x2000, R79 ;  /* 0x000020002b021824 */ /* 0x040fe400078e024f */
[----:B------:R-:W-:Y:S01]  /*80d0*/  @P1 IMAD R43, R43, 0x2000, R86 ;  /* 0x000020002b2b1824 */ /* 0x000fe200078e0256 */
[----:B------:R-:W-:Y:S06]  /*80e0*/  @P0 BRA `(.L_x_144) ;  /* 0x00000000000c0947 */ /* 0x000fec0003800000 */
[----:B-1----:R-:W-:Y:S04]  /*80f0*/  SHF.L.U32 R5, R77, 0x1f, RZ ;  /* 0x0000001f4d057819 */ /* 0x002fe800000006ff */
[----:B------:R-:W1:Y:S02]  /*8100*/  SYNCS.PHASECHK.TRANS64.TRYWAIT P0, [R92+URZ+0x90], R5 ;  /* 0x000090055c0075a7 */ /* 0x000e6400080011ff */
[----:B-1----:R-:W-:Y:S05]  /*8110*/  @!P0 BRA `(.L_x_145) ;  /* 0x0000001800688947 */ /* 0x002fea0003800000 */
.L_x_144:
[----:B------:R-:W-:Y:S05]  /*8120*/  BSYNC B0 ;  /* 0x0000000000007941 */ /* 0x000fea0003800000 */
.L_x_143:
[----:B------:R-:W-:Y:S11]  /*8130*/  ISETP.NE.AND P0, PT, R90, RZ, PT ;  /* 0x000000ff5a00720c */ /* 0x000ff60003f05270 */
[----:B------:R-:W-:Y:S02]  /*8140*/  @!UPT UIADD3 URZ, UPT, UPT, URZ, URZ, URZ ;  /* 0x000000fffffff290 */ /* 0x000fe4000fffe0ff */
[----:B------:R2:W4:Y:S04]  /*8150*/  @P0 LDS.128 R56, [R3] ;  /* 0x0000000003380984 */ /* 0x0005280000000c00 */
[----:B------:R2:W1:Y:S04]  /*8160*/  @P0 LDS.128 R52, [R2+0x10] ;  /* 0x0000100002340984 */ /* 0x0004680000000c00 */
[----:B------:R2:W1:Y:S04]  /*8170*/  @P0 LDS.128 R48, [R0+0x20] ;  /* 0x0000200000300984 */ /* 0x0004680000000c00 */
[----:B------:R2:W1:Y:S02]  /*8180*/  @P0 LDS.128 R44, [R43+0x30] ;  /* 0x000030002b2c0984 */ /* 0x0004640000000c00 */
.L_x_142:
[----:B------:R-:W-:Y:S05]  /*8190*/  BSYNC B1 ;  /* 0x0000000000017941 */ /* 0x000fea0003800000 */
.L_x_141:
        /* <DEDUP_REMOVED lines=21> */
.L_x_146:
[----:B------:R-:W-:Y:S01]  /*82f0*/  ISETP.NE.AND P0, PT, R82, RZ, PT ;  /* 0x000000ff5200720c */ /* 0x000fe20003f05270 */
[----:B------:R-:W-:Y:S05]  /*8300*/  WARPSYNC.ALL ;  /* 0x0000000000007948 */ /* 0x000fea0003800000 */
[----:B------:R-:W-:Y:S01]  /*8310*/  R2UR UR4, R34 ;  /* 0x00000000220472ca */ /* 0x000fe200000e0000 */
[----:B------:R-:W-:Y:S01]  /*8320*/  VIADD R88, R88, 0x120 ;  /* 0x0000012058587836 */ /* 0x000fe20000000000 */
[----:B----4-:R-:W-:Y:S01]  /*8330*/  LOP3.LUT R0, R56, 0xffffe000, RZ, 0xc0, !PT ;  /* 0xffffe00038007812 */ /* 0x010fe200078ec0ff */
[----:B------:R-:W-:Y:S01]  /*8340*/  BSSY.RECONVERGENT B0, `(.L_x_147) ;  /* 0x0000059000007945 */ /* 0x000fe20003800200 */
[----:B------:R-:W-:Y:S02]  /*8350*/  LOP3.LUT R2, R57, 0xffffe000, RZ, 0xc0, !PT ;  /* 0xffffe00039027812 */ /* 0x000fe400078ec0ff */
[----:B------:R-:W-:Y:S02]  /*8360*/  LOP3.LUT R3, R58, 0xffffe000, RZ, 0xc0, !PT ;  /* 0xffffe0003a037812 */ /* 0x000fe400078ec0ff */
[----:B------:R-:W-:Y:S02]  /*8370*/  LOP3.LUT R20, R59, 0xffffe000, RZ, 0xc0, !PT ;  /* 0xffffe0003b147812 */ /* 0x000fe400078ec0ff */
[----:B-1----:R-:W-:Y:S02]  /*8380*/  LOP3.LUT R21, R52, 0xffffe000, RZ, 0xc0, !PT ;  /* 0xffffe00034157812 */ /* 0x002fe400078ec0ff */
[----:B------:R-:W-:Y:S01]  /*8390*/  LOP3.LUT R36, R53, 0xffffe000, RZ, 0xc0, !PT ;  /* 0xffffe00035247812 */ /* 0x000fe200078ec0ff */
[----:B------:R-:W1:Y:S01]  /*83a0*/  LDTM.x16 R4, tmem[UR4+0x30] ;  /* 0x00003004000479ee */ /* 0x000e620008240000 */
[----:B------:R-:W-:Y:S01]  /*83b0*/  LOP3.LUT R37, R54, 0xffffe000, RZ, 0xc0, !PT ;  /* 0xffffe00036257812 */ /* 0x000fe200078ec0ff */
[----:B------:R-:W-:Y:S01]  /*83c0*/  NOP ;  /* 0x0000000000007918 */ /* 0x000fe20000000000 */
[----:B------:R-:W-:Y:S02]  /*83d0*/  LOP3.LUT R38, R55, 0xffffe000, RZ, 0xc0, !PT ;  /* 0xffffe00037267812 */ /* 0x000fe400078ec0ff */
[----:B------:R-:W-:Y:S02]  /*83e0*/  LOP3.LUT R88, R88, 0xfefffff8, RZ, 0xc0, !PT ;  /* 0xfefffff858587812 */ /* 0x000fe400078ec0ff */
[----:B------:R-:W-:Y:S02]  /*83f0*/  LOP3.LUT R39, R48, 0xffffe000, RZ, 0xc0, !PT ;  /* 0xffffe00030277812 */ /* 0x000fe400078ec0ff */
[----:B------:R-:W-:Y:S01]  /*8400*/  LOP3.LUT R40, R49, 0xffffe000, RZ, 0xc0, !PT ;  /* 0xffffe00031287812 */ /* 0x000fe200078ec0ff */
[----:B-1----:R1:W-:Y:S01]  /*8410*/  SYNCS.ARRIVE.TRANS64.RED.A1T0 RZ, [R88+URZ], RZ ;  /* 0x000000ff58ff79a7 */ /* 0x0023e200081004ff */
[----:B------:R-:W-:Y:S02]  /*8420*/  LOP3.LUT R41, R50, 0xffffe000, RZ, 0xc0, !PT ;  /* 0xffffe00032297812 */ /* 0x000fe400078ec0ff */
[----:B------:R-:W-:Y:S02]  /*8430*/  LOP3.LUT R42, R51, 0xffffe000, RZ, 0xc0, !PT ;  /* 0xffffe000332a7812 */ /* 0x000fe400078ec0ff */
[----:B------:R-:W-:Y:S02]  /*8440*/  LOP3.LUT R43, R44, 0xffffe000, RZ, 0xc0, !PT ;  /* 0xffffe0002c2b7812 */ /* 0x000fe400078ec0ff */
[----:B------:R-:W-:Y:S02]  /*8450*/  LOP3.LUT R44, R45, 0xffffe000, RZ, 0xc0, !PT ;  /* 0xffffe0002d2c7812 */ /* 0x000fe400078ec0ff */
[----:B------:R-:W-:Y:S02]  /*8460*/  LOP3.LUT R45, R46, 0xffffe000, RZ, 0xc0, !PT ;  /* 0xffffe0002e2d7812 */ /* 0x000fe400078ec0ff */
[----:B------:R-:W-:Y:S01]  /*8470*/  LOP3.LUT R46, R47, 0xffffe000, RZ, 0xc0, !PT ;  /* 0xffffe0002f2e7812 */ /* 0x000fe200078ec0ff */
[C---:B------:R-:W-:Y:S01]  /*8480*/  FMUL R4, R32.reuse, R4 ;  /* 0x0000000420047220 */ /* 0x040fe20000400000 */
[C---:B------:R-:W-:Y:S01]  /*8490*/  FMUL R5, R32.reuse, R5 ;  /* 0x0000000520057220 */ /* 0x040fe20000400000 */
[C---:B------:R-:W-:Y:S01]  /*84a0*/  FMUL R6, R32.reuse, R6 ;  /* 0x0000000620067220 */ /* 0x040fe20000400000 */
[C---:B------:R-:W-:Y:S01]  /*84b0*/  FMUL R7, R32.reuse, R7 ;  /* 0x0000000720077220 */ /* 0x040fe20000400000 */
[C---:B------:R-:W-:Y:S01]  /*84c0*/  FFMA R4, R35.reuse, R0, R4 ;  /* 0x0000000023047223 */ /* 0x040fe20000000004 */
[C---:B------:R-:W-:Y:S01]  /*84d0*/  FFMA R5, R35.reuse, R2, R5 ;  /* 0x0000000223057223 */ /* 0x040fe20000000005 */
[C---:B------:R-:W-:Y:S01]  /*84e0*/  FFMA R6, R35.reuse, R3, R6 ;  /* 0x0000000323067223 */ /* 0x040fe20000000006 */
[C---:B------:R-:W-:Y:S01]  /*84f0*/  FFMA R7, R35.reuse, R20, R7 ;  /* 0x0000001423077223 */ /* 0x040fe20000000007 */
[C---:B------:R-:W-:Y:S01]  /*8500*/  FMUL R8, R32.reuse, R8 ;  /* 0x0000000820087220 */ /* 0x040fe20000400000 */
        /* <DEDUP_REMOVED lines=9> */
[----:B------:R-:W-:Y:S01]  /*85a0*/  F2FP.TF32.F32.PACK_B R7, R7 ;  /* 0x00000007ff07723e */ /* 0x000fe200024050ff */
[C---:B------:R-:W-:Y:S01]  /*85b0*/  FFMA R11, R35.reuse, R38, R11 ;  /* 0x00000026230b7223 */ /* 0x040fe2000000000b */
[C---:B------:R-:W-:Y:S01]  /*85c0*/  FMUL R12, R32.reuse, R12 ;  /* 0x0000000c200c7220 */ /* 0x040fe20000400000 */
[----:B------:R-:W-:Y:S01]  /*85d0*/  F2FP.TF32.F32.PACK_B R8, R8 ;  /* 0x00000008ff08723e */ /* 0x000fe200024050ff */
[C---:B------:R-:W-:Y:S01]  /*85e0*/  FMUL R13, R32.reuse, R13 ;  /* 0x0000000d200d7220 */ /* 0x040fe20000400000 */
[----:B------:R1:W-:Y:S01]  /*85f0*/  STS.128 [R80+0x6000], R4 ;  /* 0x0060000450007388 */ /* 0x0003e20000000c00 */
        /* <DEDUP_REMOVED lines=8> */
[C---:B------:R-:W-:Y:S01]  /*8680*/  FFMA R15, R35.reuse, R42, R15 ;  /* 0x0000002a230f7223 */ /* 0x040fe2000000000f */
[C---:B------:R-:W-:Y:S01]  /*8690*/  FMUL R16, R32.reuse, R16 ;  /* 0x0000001020107220 */ /* 0x040fe20000400000 */
[----:B------:R-:W-:Y:S01]  /*86a0*/  F2FP.TF32.F32.PACK_B R12, R12 ;  /* 0x0000000cff0c723e */ /* 0x000fe200024050ff */
[----:B------:R1:W-:Y:S01]  /*86b0*/  STS.128 [R79+0x6010], R8 ;  /* 0x006010084f007388 */ /* 0x0003e20000000c00 */
[C---:B------:R-:W-:Y:S01]  /*86c0*/  FMUL R17, R32.reuse, R17 ;  /* 0x0000001120117220 */ /* 0x040fe20000400000 */
[C---:B------:R-:W-:Y:S01]  /*86d0*/  FMUL R18, R32.reuse, R18 ;  /* 0x0000001220127220 */ /* 0x040fe20000400000 */
[----:B------:R-:W-:Y:S01]  /*86e0*/  FMUL R19, R32, R19 ;  /* 0x0000001320137220 */ /* 0x000fe20000400000 */
[----:B------:R-:W-:Y:S01]  /*86f0*/  F2FP.TF32.F32.PACK_B R13, R13 ;  /* 0x0000000dff0d723e */ /* 0x000fe200024050ff */
[C---:B------:R-:W-:Y:S01]  /*8700*/  FFMA R16, R35.reuse, R43, R16 ;  /* 0x0000002b23107223 */ /* 0x040fe20000000010 */
[----:B------:R-:W-:Y:S01]  /*8710*/  F2FP.TF32.F32.PACK_B R14, R14 ;  /* 0x0000000eff0e723e */ /* 0x000fe200024050ff */
[C---:B------:R-:W-:Y:S01]  /*8720*/  FFMA R17, R35.reuse, R44, R17 ;  /* 0x0000002c23117223 */ /* 0x040fe20000000011 */
[----:B------:R-:W-:Y:S01]  /*8730*/  F2FP.TF32.F32.PACK_B R15, R15 ;  /* 0x0000000fff0f723e */ /* 0x000fe200024050ff */
[C---:B------:R-:W-:Y:S01]  /*8740*/  FFMA R18, R35.reuse, R45, R18 ;  /* 0x0000002d23127223 */ /* 0x040fe20000000012 */
[----:B------:R-:W-:Y:S01]  /*8750*/  FFMA R19, R35, R46, R19 ;  /* 0x0000002e23137223 */ /* 0x000fe20000000013 */
[----:B------:R-:W-:Y:S02]  /*8760*/  F2FP.TF32.F32.PACK_B R16, R16 ;  /* 0x00000010ff10723e */ /* 0x000fe400024050ff */
[----:B------:R1:W-:Y:S01]  /*8770*/  STS.128 [R78+0x6020], R12 ;  /* 0x0060200c4e007388 */ /* 0x0003e20000000c00 */
[----:B------:R-:W-:Y:S02]  /*8780*/  F2FP.TF32.F32.PACK_B R17, R17 ;  /* 0x00000011ff11723e */ /* 0x000fe400024050ff */
        /* <DEDUP_REMOVED lines=20> */
.L_x_148:
[----:B------:R-:W-:Y:S05]  /*88d0*/  BSYNC.RECONVERGENT B0 ;  /* 0x0000000000007941 */ /* 0x000fea0003800200 */
.L_x_147:
[----:B------:R-:W-:Y:S01]  /*88e0*/  BAR.SYNC.DEFER_BLOCKING 0x1, 0x80 ;  /* 0x0042000000007b1d */ /* 0x000fe20000010000 */
[----:B------:R-:W-:Y:S01]  /*88f0*/  UISETP.NE.AND UP0, UPT, UR49, -0x4, UPT ;  /* 0xfffffffc3100788c */ /* 0x000fe2000bf05270 */
[----:B------:R-:W-:Y:S08]  /*8900*/  IADD3 R0, PT, PT, R30, 0x1, RZ ;  /* 0x000000011e007810 */ /* 0x000ff00007ffe0ff */
[----:B------:R-:W-:Y:S05]  /*8910*/  BRA.U !UP0, `(.L_x_149) ;  /* 0x0000000108287547 */ /* 0x000fea000b800000 */
[----:B------:R-:W-:Y:S01]  /*8920*/  ISETP.NE.AND P0, PT, R87, RZ, PT ;  /* 0x000000ff5700720c */ /* 0x000fe20003f05270 */
[----:B------:R-:W-:Y:S01]  /*8930*/  IMAD.U32 R3, RZ, RZ, UR51 ;  /* 0x00000033ff037e24 */ /* 0x000fe2000f8e00ff */
[----:B------:R-:W-:Y:S01]  /*8940*/  UIADD3 UR51, UPT, UPT, UR51, 0x1, URZ ;  /* 0x0000000133337890 */ /* 0x000fe2000fffe0ff */
[----:B------:R-:W-:Y:S03]  /*8950*/  IMAD.U32 R2, RZ, RZ, UR37 ;  /* 0x00000025ff027e24 */ /* 0x000fe6000f8e00ff */
[----:B------:R-:W-:Y:S04]  /*8960*/  UISETP.NE.AND UP0, UPT, UR51, 0x4, UPT ;  /* 0x000000043300788c */ /* 0x000fe8000bf05270 */
[----:B------:R-:W-:Y:S03]  /*8970*/  USEL UR51, UR51, URZ, UP0 ;  /* 0x000000ff33337287 */ /* 0x000fe60008000000 */
[----:B------:R-:W-:Y:S05]  /*8980*/  @P0 LEA R3, R3, UR48, 0x3 ;  /* 0x0000003003030c11 */ /* 0x000fea000f8e18ff */
[----:B------:R-:W-:Y:S05]  /*8990*/  @P0 VIADD R3, R3, 0xb0 ;  /* 0x000000b003030836 */ /* 0x000fea0000000000 */
[----:B------:R-:W-:Y:S04]  /*89a0*/  @P0 PRMT R2, R2, 0x654, R3 ;  /* 0x0000065402020816 */ /* 0x000fe80000000003 */
[----:B------:R2:W-:Y:S03]  /*89b0*/  @P0 SYNCS.ARRIVE.TRANS64.RED.A1T0 RZ, [R2+URZ], RZ ;  /* 0x000000ff02ff09a7 */ /* 0x0005e600081004ff */
.L_x_149:
[----:B------:R-:W-:Y:S01]  /*89c0*/  ISETP.NE.AND P2, PT, R83, RZ, PT ;  /* 0x000000ff5300720c */ /* 0x000fe20003f45270 */
[----:B------:R-:W-:Y:S01]  /*89d0*/  UIADD3 UR49, UPT, UPT, UR49, 0x4, URZ ;  /* 0x0000000431317890 */ /* 0x000fe2000fffe0ff */
[----:B------:R-:W-:Y:S01]  /*89e0*/  ISETP.NE.AND P0, PT, R85, 0x2, PT ;  /* 0x000000025500780c */ /* 0x000fe20003f05270 */
[----:B------:R-:W-:Y:S01]  /*89f0*/  IMAD.IADD R20, R29, 0x1, R66 ;  /* 0x000000011d147824 */ /* 0x000fe200078e0242 */
[----:B------:R-:W-:Y:S01]  /*8a00*/  ISETP.NE.AND P1, PT, R0, 0x4, PT ;  /* 0x000000040000780c */ /* 0x000fe20003f25270 */
[----:B------:R-:W-:Y:S01]  /*8a10*/  IMAD.IADD R21, R31, 0x1, R68 ;  /* 0x000000011f157824 */ /* 0x000fe200078e0244 */
[----:B--2---:R-:W-:Y:S02]  /*8a20*/  SEL R2, RZ, 0x1, P0 ;  /* 0x00000001ff027807 */ /* 0x004fe40000000000 */
[----:B------:R-:W-:Y:S02]  /*8a30*/  SEL R3, RZ, 0x1, P1 ;  /* 0x00000001ff037807 */ /* 0x000fe40000800000 */
[----:B------:R-:W-:Y:S02]  /*8a40*/  LOP3.LUT R75, R75, R2, RZ, 0x3c, !PT ;  /* 0x000000024b4b7212 */ /* 0x000fe400078e3cff */
[----:B------:R-:W-:Y:S02]  /*8a50*/  LOP3.LUT R76, R76, R3, RZ, 0x3c, !PT ;  /* 0x000000034c4c7212 */ /* 0x000fe400078e3cff */
[----:B------:R-:W-:Y:S02]  /*8a60*/  @P2 R2UR UR36, R74 ;  /* 0x000000004a2422ca */ /* 0x000fe400000e0000 */
[----:B------:R-:W-:Y:S02]  /*8a70*/  SEL R85, R85, RZ, P0 ;  /* 0x000000ff55557207 */ /* 0x000fe40000000000 */
[----:B------:R-:W-:Y:S01]  /*8a80*/  SEL R30, R0, RZ, P1 ;  /* 0x000000ff001e7207 */ /* 0x000fe20000800000 */
[----:B------:R-:W-:Y:S10]  /*8a90*/  @P2 BRA `(.L_x_150) ;  /* 0xffffffcc00542947 */ /* 0x000ff4000383ffff */
[----:B------:R-:W-:-:S09]  /*8aa0*/  UISETP.NE.AND UP0, UPT, UR50, URZ, UPT ;  /* 0x000000ff3200728c */ /* 0x000fd2000bf05270 */
[----:B------:R-:W-:Y:S05]  /*8ab0*/  BRA.U !UP0, `(.L_x_151) ;  /* 0x0000000108487547 */ /* 0x000fea000b800000 */
[----:B------:R-:W2:Y:S02]  /*8ac0*/  LDCU.64 UR4, c[0x0][0x890] ;  /* 0x00011200ff0477ac */ /* 0x000ea40008000a00 */
[----:B--2---:R-:W-:-:S04]  /*8ad0*/  UISETP.NE.U32.AND UP0, UPT, UR4, URZ, UPT ;  /* 0x000000ff0400728c */ /* 0x004fc8000bf05070 */
[----:B------:R-:W-:-:S09]  /*8ae0*/  UISETP.NE.AND.EX UP0, UPT, UR5, URZ, UPT, UP0 ;  /* 0x000000ff0500728c */ /* 0x000fd2000bf05300 */
[----:B------:R-:W-:Y:S05]  /*8af0*/  BRA.U UP0, `(.L_x_152) ;  /* 0x00000001000c7547 */ /* 0x000fea000b800000 */
[----:B------:R-:W-:-:S13]  /*8b00*/  FSETP.NEU.AND P0, PT, R35, RZ, PT ;  /* 0x000000ff2300720b */ /* 0x000fda0003f0d000 */
[----:B------:R-:W-:Y:S05]  /*8b10*/  @!P0 EXIT ;  /* 0x000000000000894d */ /* 0x000fea0003800000 */
[----:B------:R-:W-:Y:S05]  /*8b20*/  BRA `(.L_x_151) ;  /* 0x00000000002c7947 */ /* 0x000fea0003800000 */
.L_x_152:
[----:B------:R-:W-:Y:S01]  /*8b30*/  ISETP.NE.AND P0, PT, R84, RZ, PT ;  /* 0x000000ff5400720c */ /* 0x000fe20003f05270 */
[----:B------:R-:W-:-:S12]  /*8b40*/  BSSY.RECONVERGENT B0, `(.L_x_151) ;  /* 0x0000009000007945 */ /* 0x000fd80003800200 */
[----:B------:R-:W-:Y:S05]  /*8b50*/  @P0 BRA `(.L_x_153) ;  /* 0x0000000000140947 */ /* 0x000fea0003800000 */
[----:B------:R-:W2:Y:S02]  /*8b60*/  LDCU.64 UR4, c[0x0][0x888] ;  /* 0x00011100ff0477ac */ /* 0x000ea40008000a00 */
[----:B--2---:R-:W-:-:S04]  /*8b70*/  ISETP.NE.U32.AND P0, PT, RZ, UR4, PT ;  /* 0x00000004ff007c0c */ /* 0x004fc8000bf05070 */
[----:B------:R-:W-:-:S13]  /*8b80*/  ISETP.NE.AND.EX P0, PT, RZ, UR5, PT, P0 ;  /* 0x00000005ff007c0c */ /* 0x000fda000bf05300 */
[----:B------:R-:W-:Y:S05]  /*8b90*/  @!P0 EXIT ;  /* 0x000000000000894d */ /* 0x000fea0003800000 */
[----:B------:R-:W-:Y:S05]  /*8ba0*/  BRA `(.L_x_154) ;  /* 0x0000000000087947 */ /* 0x000fea0003800000 */
.L_x_153:
[----:B------:R-:W-:-:S13]  /*8bb0*/  FSETP.NEU.AND P0, PT, R35, RZ, PT ;  /* 0x000000ff2300720b */ /* 0x000fda0003f0d000 */
[----:B------:R-:W-:Y:S05]  /*8bc0*/  @!P0 EXIT ;  /* 0x000000000000894d */ /* 0x000fea0003800000 */
.L_x_154:
[----:B------:R-:W-:Y:S05]  /*8bd0*/  BSYNC.RECONVERGENT B0 ;  /* 0x0000000000007941 */ /* 0x000fea0003800200 */
.L_x_151:
[----:B------:R-:W-:Y:S01]  /*8be0*/  ULEA UR4, UR51, UR48, 0x3 ;  /* 0x0000003033047291 */ /* 0x000fe2000f8e18ff */
[----:B------:R-:W-:-:S04]  /*8bf0*/  DEPBAR.LE SB0, 0x0 ;  /* 0x000080000000791a */ /* 0x000fc80000000000 */
[----:B------:R-:W-:-:S04]  /*8c00*/  UIADD3 UR4, UPT, UPT, UR4, 0xb0, URZ ;  /* 0x000000b004047890 */ /* 0x000fc8000fffe0ff */
[----:B------:R-:W-:-:S09]  /*8c10*/  UPRMT UR4, UR37, 0x654, UR4 ;  /* 0x0000065425047896 */ /* 0x000fd20008000004 */
[----:B------:R-:W-:Y:S01]  /*8c20*/  SYNCS.ARRIVE.TRANS64.RED.A1T0 RZ, [UR4], RZ ;  /* 0x000000ffffff79a7 */ /* 0x000fe20008100404 */
[----:B------:R-:W-:Y:S05]  /*8c30*/  EXIT ;  /* 0x000000000000794d */ /* 0x000fea0003800000 */
.L_x_25:
[----:B--2---:R2:W4:Y:S02]  /*8c40*/  SYNCS.PHASECHK.TRANS64.TRYWAIT P0, [R3+URZ+0x150], R2 ;  /* 0x00015002030075a7 */ /* 0x00452400080011ff */
[----:B----4-:R-:W-:Y:S05]  /*8c50*/  @!P0 NANOSLEEP.SYNCS 0x989680 ;  /* 0x009896800000895d */ /* 0x010fea0003900000 */
[----:B------:R-:W4:Y:S02]  /*8c60*/  @!P0 SYNCS.PHASECHK.TRANS64 P0, [R3+URZ+0x150], R2 ;  /* 0x00015002030085a7 */ /* 0x000f2400080010ff */
[----:B----4-:R-:W-:Y:S05]  /*8c70*/  @!P0 BRA `(.L_x_25) ;  /* 0xfffffffc00f08947 */ /* 0x010fea000383ffff */
[----:B------:R-:W-:Y:S05]  /*8c80*/  BRA `(.L_x_155) ;  /* 0xffffff8c00187947 */ /* 0x000fea000383ffff */
.L_x_28:
[----:B-1----:R-:W-:-:S07]  /*8c90*/  MOV R2, UR33 ;  /* 0x0000002100027c02 */ /* 0x002fce0008000f00 */
.L_x_156:
[----:B-1----:R1:W2:Y:S02]  /*8ca0*/  SYNCS.PHASECHK.TRANS64.TRYWAIT P0, [R2+URZ+0x48], R5 ;  /* 0x00004805020075a7 */ /* 0x0022a400080011ff */
[----:B--2---:R-:W-:Y:S05]  /*8cb0*/  @!P0 NANOSLEEP.SYNCS 0x989680 ;  /* 0x009896800000895d */ /* 0x004fea0003900000 */
[----:B------:R-:W2:Y:S02]  /*8cc0*/  @!P0 SYNCS.PHASECHK.TRANS64 P0, [R2+URZ+0x48], R5 ;  /* 0x00004805020085a7 */ /* 0x000ea400080010ff */
[----:B--2---:R-:W-:Y:S05]  /*8cd0*/  @!P0 BRA `(.L_x_156) ;  /* 0xfffffffc00f08947 */ /* 0x004fea000383ffff */
[----:B------:R-:W-:Y:S05]  /*8ce0*/  BRA `(.L_x_27) ;  /* 0xffffff8c00807947 */ /* 0x000fea000383ffff */
.L_x_35:
[----:B-1----:R-:W-:-:S07]  /*8cf0*/  MOV R2, UR17 ;  /* 0x0000001100027c02 */ /* 0x002fce0008000f00 */
.L_x_157:
[----:B-1----:R1:W2:Y:S02]  /*8d00*/  SYNCS.PHASECHK.TRANS64.TRYWAIT P0, [R2+URZ+0x48], R5 ;  /* 0x00004805020075a7 */ /* 0x0022a400080011ff */
[----:B--2---:R-:W-:Y:S05]  /*8d10*/  @!P0 NANOSLEEP.SYNCS 0x989680 ;  /* 0x009896800000895d */ /* 0x004fea0003900000 */
[----:B------:R-:W2:Y:S02]  /*8d20*/  @!P0 SYNCS.PHASECHK.TRANS64 P0, [R2+URZ+0x48], R5 ;  /* 0x00004805020085a7 */ /* 0x000ea400080010ff */
[----:B--2---:R-:W-:Y:S05]  /*8d30*/  @!P0 BRA `(.L_x_157) ;  /* 0xfffffffc00f08947 */ /* 0x004fea000383ffff */
[----:B------:R-:W-:Y:S05]  /*8d40*/  BRA `(.L_x_34) ;  /* 0xffffff90003c7947 */ /* 0x000fea000383ffff */
.L_x_40:
[----:B-1----:R1:W2:Y:S02]  /*8d50*/  SYNCS.PHASECHK.TRANS64.TRYWAIT P0, [R2+URZ+0xe0], R3 ;  /* 0x0000e003020075a7 */ /* 0x0022a400080011ff */
[----:B--2---:R-:W-:Y:S05]  /*8d60*/  @!P0 NANOSLEEP.SYNCS 0x989680 ;  /* 0x009896800000895d */ /* 0x004fea0003900000 */
[----:B------:R-:W2:Y:S02]  /*8d70*/  @!P0 SYNCS.PHASECHK.TRANS64 P0, [R2+URZ+0xe0], R3 ;  /* 0x0000e003020085a7 */ /* 0x000ea400080010ff */
[----:B--2---:R-:W-:Y:S05]  /*8d80*/  @!P0 BRA `(.L_x_40) ;  /* 0xfffffffc00f08947 */ /* 0x004fea000383ffff */
[----:B------:R-:W-:Y:S05]  /*8d90*/  BRA `(.L_x_158) ;  /* 0xffffff9000e07947 */ /* 0x000fea000383ffff */
.L_x_44:
[----:B---3--:R-:W-:-:S07]  /*8da0*/  MOV R0, UR4 ;  /* 0x0000000400007c02 */ /* 0x008fce0008000f00 */
.L_x_159:
[----:B-1----:R1:W2:Y:S02]  /*8db0*/  SYNCS.PHASECHK.TRANS64.TRYWAIT P0, [R0+URZ], R3 ;  /* 0x00000003000075a7 */ /* 0x0022a400080011ff */
[----:B--2---:R-:W-:Y:S05]  /*8dc0*/  @!P0 NANOSLEEP.SYNCS 0x989680 ;  /* 0x009896800000895d */ /* 0x004fea0003900000 */
[----:B------:R-:W2:Y:S02]  /*8dd0*/  @!P0 SYNCS.PHASECHK.TRANS64 P0, [R0+URZ], R3 ;  /* 0x00000003000085a7 */ /* 0x000ea400080010ff */
[----:B--2---:R-:W-:Y:S05]  /*8de0*/  @!P0 BRA `(.L_x_159) ;  /* 0xfffffffc00f08947 */ /* 0x004fea000383ffff */
[----:B------:R-:W-:Y:S05]  /*8df0*/  BRA `(.L_x_160) ;  /* 0xffffff9800507947 */ /* 0x000fea000383ffff */
.L_x_45:
[----:B---3--:R-:W-:-:S07]  /*8e00*/  MOV R0, UR4 ;  /* 0x0000000400007c02 */ /* 0x008fce0008000f00 */
.L_x_161:
[----:B-1----:R1:W2:Y:S02]  /*8e10*/  SYNCS.PHASECHK.TRANS64.TRYWAIT P0, [R0+URZ], R3 ;  /* 0x00000003000075a7 */ /* 0x0022a400080011ff */
[----:B--2---:R-:W-:Y:S05]  /*8e20*/  @!P0 NANOSLEEP.SYNCS 0x989680 ;  /* 0x009896800000895d */ /* 0x004fea0003900000 */
[----:B------:R-:W2:Y:S02]  /*8e30*/  @!P0 SYNCS.PHASECHK.TRANS64 P0, [R0+URZ], R3 ;  /* 0x00000003000085a7 */ /* 0x000ea400080010ff */
[----:B--2---:R-:W-:Y:S05]  /*8e40*/  @!P0 BRA `(.L_x_161) ;  /* 0xfffffffc00f08947 */ /* 0x004fea000383ffff */
[----:B------:R-:W-:Y:S05]  /*8e50*/  BRA `(.L_x_162) ;  /* 0xffffff98005c7947 */ /* 0x000fea000383ffff */
.L_x_46:
[----:B---3--:R-:W-:-:S07]  /*8e60*/  MOV R0, UR4 ;  /* 0x0000000400007c02 */ /* 0x008fce0008000f00 */
.L_x_163:
[----:B-1----:R1:W2:Y:S02]  /*8e70*/  SYNCS.PHASECHK.TRANS64.TRYWAIT P0, [R0+URZ], R3 ;  /* 0x00000003000075a7 */ /* 0x0022a400080011ff */
[----:B--2---:R-:W-:Y:S05]  /*8e80*/  @!P0 NANOSLEEP.SYNCS 0x989680 ;  /* 0x009896800000895d */ /* 0x004fea0003900000 */
[----:B------:R-:W2:Y:S02]  /*8e90*/  @!P0 SYNCS.PHASECHK.TRANS64 P0, [R0+URZ], R3 ;  /* 0x00000003000085a7 */ /* 0x000ea400080010ff */
[----:B--2---:R-:W-:Y:S05]  /*8ea0*/  @!P0 BRA `(.L_x_163) ;  /* 0xfffffffc00f08947 */ /* 0x004fea000383ffff */
[----:B------:R-:W-:Y:S05]  /*8eb0*/  BRA `(.L_x_164) ;  /* 0xffffff9800687947 */ /* 0x000fea000383ffff */
.L_x_47:
[----:B---3--:R-:W-:-:S07]  /*8ec0*/  MOV R0, UR4 ;  /* 0x0000000400007c02 */ /* 0x008fce0008000f00 */
.L_x_165:
[----:B-1----:R1:W2:Y:S02]  /*8ed0*/  SYNCS.PHASECHK.TRANS64.TRYWAIT P0, [R0+URZ], R3 ;  /* 0x00000003000075a7 */ /* 0x0022a400080011ff */
[----:B--2---:R-:W-:Y:S05]  /*8ee0*/  @!P0 NANOSLEEP.SYNCS 0x989680 ;  /* 0x009896800000895d */ /* 0x004fea0003900000 */
[----:B------:R-:W2:Y:S02]  /*8ef0*/  @!P0 SYNCS.PHASECHK.TRANS64 P0, [R0+URZ], R3 ;  /* 0x00000003000085a7 */ /* 0x000ea400080010ff */
[----:B--2---:R-:W-:Y:S05]  /*8f00*/  @!P0 BRA `(.L_x_165) ;  /* 0xfffffffc00f08947 */ /* 0x004fea000383ffff */
[----:B------:R-:W-:Y:S05]  /*8f10*/  BRA `(.L_x_166) ;  /* 0xffffff9800747947 */ /* 0x000fea000383ffff */
.L_x_48:
[----:B---3--:R-:W-:-:S07]  /*8f20*/  MOV R0, UR4 ;  /* 0x0000000400007c02 */ /* 0x008fce0008000f00 */
.L_x_167:
[----:B-1----:R1:W2:Y:S02]  /*8f30*/  SYNCS.PHASECHK.TRANS64.TRYWAIT P0, [R0+URZ], R3 ;  /* 0x00000003000075a7 */ /* 0x0022a400080011ff */
[----:B--2---:R-:W-:Y:S05]  /*8f40*/  @!P0 NANOSLEEP.SYNCS 0x989680 ;  /* 0x009896800000895d */ /* 0x004fea0003900000 */
[----:B------:R-:W2:Y:S02]  /*8f50*/  @!P0 SYNCS.PHASECHK.TRANS64 P0, [R0+URZ], R3 ;  /* 0x00000003000085a7 */ /* 0x000ea400080010ff */
[----:B--2---:R-:W-:Y:S05]  /*8f60*/  @!P0 BRA `(.L_x_167) ;  /* 0xfffffffc00f08947 */ /* 0x004fea000383ffff */
[----:B------:R-:W-:Y:S05]  /*8f70*/  BRA `(.L_x_168) ;  /* 0xffffff9800807947 */ /* 0x000fea000383ffff */
.L_x_49:
[----:B---3--:R-:W-:-:S07]  /*8f80*/  MOV R0, UR4 ;  /* 0x0000000400007c02 */ /* 0x008fce0008000f00 */
.L_x_169:
[----:B-1----:R1:W2:Y:S02]  /*8f90*/  SYNCS.PHASECHK.TRANS64.TRYWAIT P0, [R0+URZ], R3 ;  /* 0x00000003000075a7 */ /* 0x0022a400080011ff */
[----:B--2---:R-:W-:Y:S05]  /*8fa0*/  @!P0 NANOSLEEP.SYNCS 0x989680 ;  /* 0x009896800000895d */ /* 0x004fea0003900000 */
[----:B------:R-:W2:Y:S02]  /*8fb0*/  @!P0 SYNCS.PHASECHK.TRANS64 P0, [R0+URZ], R3 ;  /* 0x00000003000085a7 */ /* 0x000ea400080010ff */
[----:B--2---:R-:W-:Y:S05]  /*8fc0*/  @!P0 BRA `(.L_x_169) ;  /* 0xfffffffc00f08947 */ /* 0x004fea000383ffff */
[----:B------:R-:W-:Y:S05]  /*8fd0*/  BRA `(.L_x_170) ;  /* 0xffffff98008c7947 */ /* 0x000fea000383ffff */
.L_x_50:
[----:B---3--:R-:W-:-:S07]  /*8fe0*/  MOV R0, UR4 ;  /* 0x0000000400007c02 */ /* 0x008fce0008000f00 */
.L_x_171:
[----:B-1----:R1:W2:Y:S02]  /*8ff0*/  SYNCS.PHASECHK.TRANS64.TRYWAIT P0, [R0+URZ], R3 ;  /* 0x00000003000075a7 */ /* 0x0022a400080011ff */
[----:B--2---:R-:W-:Y:S05]  /*9000*/  @!P0 NANOSLEEP.SYNCS 0x989680 ;  /* 0x009896800000895d */ /* 0x004fea0003900000 */
[----:B------:R-:W2:Y:S02]  /*9010*/  @!P0 SYNCS.PHASECHK.TRANS64 P0, [R0+URZ], R3 ;  /* 0x00000003000085a7 */ /* 0x000ea400080010ff */
[----:B--2---:R-:W-:Y:S05]  /*9020*/  @!P0 BRA `(.L_x_171) ;  /* 0xfffffffc00f08947 */ /* 0x004fea000383ffff */
[----:B------:R-:W-:Y:S05]  /*9030*/  BRA `(.L_x_172) ;  /* 0xffffff9800987947 */ /* 0x000fea000383ffff */
.L_x_51:
[----:B---3--:R-:W-:-:S07]  /*9040*/  MOV R0, UR4 ;  /* 0x0000000400007c02 */ /* 0x008fce0008000f00 */
.L_x_173:
[----:B-1----:R1:W2:Y:S02]  /*9050*/  SYNCS.PHASECHK.TRANS64.TRYWAIT P0, [R0+URZ], R3 ;  /* 0x00000003000075a7 */ /* 0x0022a400080011ff */
[----:B--2---:R-:W-:Y:S05]  /*9060*/  @!P0 NANOSLEEP.SYNCS 0x989680 ;  /* 0x009896800000895d */ /* 0x004fea0003900000 */
[----:B------:R-:W2:Y:S02]  /*9070*/  @!P0 SYNCS.PHASECHK.TRANS64 P0, [R0+URZ], R3 ;  /* 0x00000003000085a7 */ /* 0x000ea400080010ff */
[----:B--2---:R-:W-:Y:S05]  /*9080*/  @!P0 BRA `(.L_x_173) ;  /* 0xfffffffc00f08947 */ /* 0x004fea000383ffff */
[----:B------:R-:W-:Y:S05]  /*9090*/  BRA `(.L_x_174) ;  /* 0xffffff9800a47947 */ /* 0x000fea000383ffff */
.L_x_54:
[----:B-1----:R1:W2:Y:S02]  /*90a0*/  SYNCS.PHASECHK.TRANS64.TRYWAIT P0, [R0+URZ+0x140], R5 ;  /* 0x00014005000075a7 */ /* 0x0022a400080011ff */
[----:B--2---:R-:W-:Y:S05]  /*90b0*/  @!P0 NANOSLEEP.SYNCS 0x989680 ;  /* 0x009896800000895d */ /* 0x004fea0003900000 */
[----:B------:R-:W2:Y:S02]  /*90c0*/  @!P0 SYNCS.PHASECHK.TRANS64 P0, [R0+URZ+0x140], R5 ;  /* 0x00014005000085a7 */ /* 0x000ea400080010ff */
[----:B--2---:R-:W-:Y:S05]  /*90d0*/  @!P0 BRA `(.L_x_54) ;  /* 0xfffffffc00f08947 */ /* 0x004fea000383ffff */
[----:B------:R-:W-:Y:S05]  /*90e0*/  BRA `(.L_x_175) ;  /* 0xffffff9c00047947 */ /* 0x000fea000383ffff */
.L_x_55:
[----:B------:R-:W-:-:S07]  /*90f0*/  MOV R0, UR5 ;  /* 0x0000000500007c02 */ /* 0x000fce0008000f00 */
.L_x_176:
[----:B-1----:R1:W2:Y:S02]  /*9100*/  SYNCS.PHASECHK.TRANS64.TRYWAIT P0, [R0+URZ+0xf0], R7 ;  /* 0x0000f007000075a7 */ /* 0x0022a400080011ff */
[----:B--2---:R-:W-:Y:S05]  /*9110*/  @!P0 NANOSLEEP.SYNCS 0x989680 ;  /* 0x009896800000895d */ /* 0x004fea0003900000 */
[----:B------:R-:W2:Y:S02]  /*9120*/  @!P0 SYNCS.PHASECHK.TRANS64 P0, [R0+URZ+0xf0], R7 ;  /* 0x0000f007000085a7 */ /* 0x000ea400080010ff */
[----:B--2---:R-:W-:Y:S05]  /*9130*/  @!P0 BRA `(.L_x_176) ;  /* 0xfffffffc00f08947 */ /* 0x004fea000383ffff */
[----:B------:R-:W-:Y:S05]  /*9140*/  BRA `(.L_x_177) ;  /* 0xffffff9c00147947 */ /* 0x000fea000383ffff */
.L_x_56:
[----:B-1----:R1:W2:Y:S02]  /*9150*/  SYNCS.PHASECHK.TRANS64.TRYWAIT P1, [R0+URZ+0xe0], R5 ;  /* 0x0000e005000075a7 */ /* 0x0022a400080211ff */
[----:B--2---:R-:W-:Y:S05]  /*9160*/  @!P1 NANOSLEEP.SYNCS 0x989680 ;  /* 0x009896800000995d */ /* 0x004fea0003900000 */
[----:B------:R-:W2:Y:S02]  /*9170*/  @!P1 SYNCS.PHASECHK.TRANS64 P1, [R0+URZ+0xe0], R5 ;  /* 0x0000e005000095a7 */ /* 0x000ea400080210ff */
[----:B--2---:R-:W-:Y:S05]  /*9180*/  @!P1 BRA `(.L_x_56) ;  /* 0xfffffffc00f09947 */ /* 0x004fea000383ffff */
[----:B------:R-:W-:Y:S05]  /*9190*/  BRA `(.L_x_178) ;  /* 0xffffff9c00447947 */ /* 0x000fea000383ffff */
.L_x_59:
[----:B------:R-:W-:-:S07]  /*91a0*/  MOV R0, UR5 ;  /* 0x0000000500007c02 */ /* 0x000fce0008000f00 */
.L_x_179:
[----:B-1----:R1:W2:Y:S02]  /*91b0*/  SYNCS.PHASECHK.TRANS64.TRYWAIT P0, [R0+URZ+0xf0], R3 ;  /* 0x0000f003000075a7 */ /* 0x0022a400080011ff */
[----:B--2---:R-:W-:Y:S05]  /*91c0*/  @!P0 NANOSLEEP.SYNCS 0x989680 ;  /* 0x009896800000895d */ /* 0x004fea0003900000 */
[----:B------:R-:W2:Y:S02]  /*91d0*/  @!P0 SYNCS.PHASECHK.TRANS64 P0, [R0+URZ+0xf0], R3 ;  /* 0x0000f003000085a7 */ /* 0x000ea400080010ff */
[----:B--2---:R-:W-:Y:S05]  /*91e0*/  @!P0 BRA `(.L_x_179) ;  /* 0xfffffffc00f08947 */ /* 0x004fea000383ffff */
[----:B------:R-:W-:Y:S05]  /*91f0*/  BRA `(.L_x_58) ;  /* 0xffffff9c00987947 */ /* 0x000fea000383ffff */
.L_x_68:
[----:B-1----:R-:W-:-:S04]  /*9200*/  MOV R4, UR6 ;  /* 0x0000000600047c02 */ /* 0x002fc80008000f00 */
[----:B------:R1:W2:Y:S03]  /*9210*/  SYNCS.PHASECHK.TRANS64.TRYWAIT P0, [R4+URZ+0x8], R5 ;  /* 0x00000805040075a7 */ /* 0x0002a600080011ff */
[----:B--2---:R-:W-:Y:S05]  /*9220*/  @!P0 NANOSLEEP.SYNCS 0x989680 ;  /* 0x009896800000895d */ /* 0x004fea0003900000 */
[----:B------:R-:W2:Y:S02]  /*9230*/  @!P0 SYNCS.PHASECHK.TRANS64 P0, [R4+URZ+0x8], R5 ;  /* 0x00000805040085a7 */ /* 0x000ea400080010ff */
[----:B--2---:R-:W-:Y:S05]  /*9240*/  @!P0 BRA `(.L_x_68) ;  /* 0xfffffffc00ec8947 */ /* 0x004fea000383ffff */
[----:B------:R-:W-:Y:S05]  /*9250*/  BRA `(.L_x_67) ;  /* 0xffffffa0004c7947 */ /* 0x000fea000383ffff */
.L_x_70:
[----:B------:R-:W-:Y:S01]  /*9260*/  BSSY B0, `(.L_x_180) ;  /* 0x0000006000007945 */ /* 0x000fe20003800000 */
[----:B------:R-:W-:-:S07]  /*9270*/  MOV R15, 0xffffffff ;  /* 0xffffffff000f7802 */ /* 0x000fce0000000f00 */
[----:B-1---5:R-:W-:Y:S05]  /*9280*/  WARPSYNC.COLLECTIVE R15, `(.L_x_181) ;  /* 0x000000000f0c7348 */ /* 0x022fea0003c00000 */
[----:B------:R-:W-:Y:S02]  /*9290*/  ELECT P6, UR79, PT ;  /* 0x00000000004f782f */ /* 0x000fe400038c0000 */
[----:B------:R-:W-:Y:S01]  /*92a0*/  MOV R14, UR79 ;  /* 0x0000004f000e7c02 */ /* 0x000fe20008000f00 */
[----:B-1---5:R-:W-:Y:S10]  /*92b0*/  ENDCOLLECTIVE ;  /* 0x000000000000791b */ /* 0x022ff40003800000 */
.L_x_181:
[----:B------:R-:W-:Y:S05]  /*92c0*/  BSYNC B0 ;  /* 0x0000000000007941 */ /* 0x000fea0003800000 */
.L_x_180:
[----:B------:R-:W-:Y:S05]  /*92d0*/  BRA `(.L_x_182) ;  /* 0xffffffa0007c7947 */ /* 0x000fea000383ffff */
.L_x_72:
[----:B-1----:R-:W-:-:S04]  /*92e0*/  MOV R2, UR6 ;  /* 0x0000000600027c02 */ /* 0x002fc80008000f00 */
[----:B------:R1:W2:Y:S03]  /*92f0*/  SYNCS.PHASECHK.TRANS64.TRYWAIT P0, [R2+URZ+0x8], R3 ;  /* 0x00000803020075a7 */ /* 0x0002a600080011ff */
[----:B--2---:R-:W-:Y:S05]  /*9300*/  @!P0 NANOSLEEP.SYNCS 0x989680 ;  /* 0x009896800000895d */ /* 0x004fea0003900000 */
[----:B------:R-:W2:Y:S02]  /*9310*/  @!P0 SYNCS.PHASECHK.TRANS64 P0, [R2+URZ+0x8], R3 ;  /* 0x00000803020085a7 */ /* 0x000ea400080010ff */
[----:B--2---:R-:W-:Y:S05]  /*9320*/  @!P0 BRA `(.L_x_72) ;  /* 0xfffffffc00ec8947 */ /* 0x004fea000383ffff */
[----:B------:R-:W-:Y:S05]  /*9330*/  BRA `(.L_x_71) ;  /* 0xffffffa000807947 */ /* 0x000fea000383ffff */
.L_x_73:
[----:B-1----:R1:W2:Y:S02]  /*9340*/  SYNCS.PHASECHK.TRANS64.TRYWAIT P0, [R0+URZ+0xe0], R5 ;  /* 0x0000e005000075a7 */ /* 0x0022a400080011ff */
[----:B--2---:R-:W-:Y:S05]  /*9350*/  @!P0 NANOSLEEP.SYNCS 0x989680 ;  /* 0x009896800000895d */ /* 0x004fea0003900000 */
[----:B------:R-:W2:Y:S02]  /*9360*/  @!P0 SYNCS.PHASECHK.TRANS64 P0, [R0+URZ+0xe0], R5 ;  /* 0x0000e005000085a7 */ /* 0x000ea400080010ff */
[----:B--2---:R-:W-:Y:S05]  /*9370*/  @!P0 BRA `(.L_x_73) ;  /* 0xfffffffc00f08947 */ /* 0x004fea000383ffff */
[----:B------:R-:W-:Y:S05]  /*9380*/  BRA `(.L_x_183) ;  /* 0xffffffa4006c7947 */ /* 0x000fea000383ffff */
.L_x_75:
[----:B------:R-:W-:-:S07]  /*9390*/  MOV R0, UR9 ;  /* 0x0000000900007c02 */ /* 0x000fce0008000f00 */
.L_x_184:
[----:B-1----:R1:W2:Y:S02]  /*93a0*/  SYNCS.PHASECHK.TRANS64.TRYWAIT P0, [R0+URZ+0x120], R5 ;  /* 0x00012005000075a7 */ /* 0x0022a400080011ff */
[----:B--2---:R-:W-:Y:S05]  /*93b0*/  @!P0 NANOSLEEP.SYNCS 0x989680 ;  /* 0x009896800000895d */ /* 0x004fea0003900000 */
[----:B------:R-:W2:Y:S02]  /*93c0*/  @!P0 SYNCS.PHASECHK.TRANS64 P0, [R0+URZ+0x120], R5 ;  /* 0x00012005000085a7 */ /* 0x000ea400080010ff */
[----:B--2---:R-:W-:Y:S05]  /*93d0*/  @!P0 BRA `(.L_x_184) ;  /* 0xfffffffc00f08947 */ /* 0x004fea000383ffff */
[----:B------:R-:W-:Y:S05]  /*93e0*/  BRA `(.L_x_185) ;  /* 0xffffffa400b87947 */ /* 0x000fea000383ffff */
.L_x_78:
[----:B------:R-:W-:Y:S07]  /*93f0*/  MOV R0, UR8 ;  /* 0x0000000800007c02 */ /* 0x000fee0008000f00 */
.L_x_186:
[----:B-1----:R1:W2:Y:S02]  /*9400*/  SYNCS.PHASECHK.TRANS64.TRYWAIT P0, [R0+URZ], R5 ;  /* 0x00000005000075a7 */ /* 0x0022a400080011ff */
[----:B--2---:R-:W-:Y:S05]  /*9410*/  @!P0 NANOSLEEP.SYNCS 0x989680 ;  /* 0x009896800000895d */ /* 0x004fea0003900000 */
[----:B------:R-:W2:Y:S02]  /*9420*/  @!P0 SYNCS.PHASECHK.TRANS64 P0, [R0+URZ], R5 ;  /* 0x00000005000085a7 */ /* 0x000ea400080010ff */
[----:B--2---:R-:W-:Y:S05]  /*9430*/  @!P0 BRA `(.L_x_186) ;  /* 0xfffffffc00f08947 */ /* 0x004fea000383ffff */
[----:B------:R-:W-:Y:S05]  /*9440*/  BRA `(.L_x_77) ;  /* 0xffffffa400cc7947 */ /* 0x000fea000383ffff */
.L_x_82:
[----:B-1----:R-:W-:-:S07]  /*9450*/  MOV R0, UR8 ;  /* 0x0000000800007c02 */ /* 0x002fce0008000f00 */
.L_x_187:
[----:B-1----:R1:W2:Y:S02]  /*9460*/  SYNCS.PHASECHK.TRANS64.TRYWAIT P0, [R0+URZ], R3 ;  /* 0x00000003000075a7 */ /* 0x0022a400080011ff */
[----:B--2---:R-:W-:Y:S05]  /*9470*/  @!P0 NANOSLEEP.SYNCS 0x989680 ;  /* 0x009896800000895d */ /* 0x004fea0003900000 */
[----:B------:R-:W2:Y:S02]  /*9480*/  @!P0 SYNCS.PHASECHK.TRANS64 P0, [R0+URZ], R3 ;  /* 0x00000003000085a7 */ /* 0x000ea400080010ff */
[----:B--2---:R-:W-:Y:S05]  /*9490*/  @!P0 BRA `(.L_x_187) ;  /* 0xfffffffc00f08947 */ /* 0x004fea000383ffff */
[----:B------:R-:W-:Y:S05]  /*94a0*/  BRA `(.L_x_188) ;  /* 0xffffffa800c07947 */ /* 0x000fea000383ffff */
.L_x_83:
[----:B------:R-:W-:-:S07]  /*94b0*/  MOV R0, UR8 ;  /* 0x0000000800007c02 */ /* 0x000fce0008000f00 */
.L_x_189:
[----:B-1----:R1:W2:Y:S02]  /*94c0*/  SYNCS.PHASECHK.TRANS64.TRYWAIT P0, [R0+URZ], R3 ;  /* 0x00000003000075a7 */ /* 0x0022a400080011ff */
[----:B--2---:R-:W-:Y:S05]  /*94d0*/  @!P0 NANOSLEEP.SYNCS 0x989680 ;  /* 0x009896800000895d */ /* 0x004fea0003900000 */
[----:B------:R-:W2:Y:S02]  /*94e0*/  @!P0 SYNCS.PHASECHK.TRANS64 P0, [R0+URZ], R3 ;  /* 0x00000003000085a7 */ /* 0x000ea400080010ff */
[----:B--2---:R-:W-:Y:S05]  /*94f0*/  @!P0 BRA `(.L_x_189) ;  /* 0xfffffffc00f08947 */ /* 0x004fea000383ffff */
[----:B------:R-:W-:Y:S05]  /*9500*/  BRA `(.L_x_190) ;  /* 0xffffffa800cc7947 */ /* 0x000fea000383ffff */
.L_x_84:
[----:B------:R-:W-:-:S07]  /*9510*/  MOV R0, UR8 ;  /* 0x0000000800007c02 */ /* 0x000fce0008000f00 */
.L_x_191:
[----:B-1----:R1:W2:Y:S02]  /*9520*/  SYNCS.PHASECHK.TRANS64.TRYWAIT P0, [R0+URZ], R3 ;  /* 0x00000003000075a7 */ /* 0x0022a400080011ff */
[----:B--2---:R-:W-:Y:S05]  /*9530*/  @!P0 NANOSLEEP.SYNCS 0x989680 ;  /* 0x009896800000895d */ /* 0x004fea0003900000 */
[----:B------:R-:W2:Y:S02]  /*9540*/  @!P0 SYNCS.PHASECHK.TRANS64 P0, [R0+URZ], R3 ;  /* 0x00000003000085a7 */ /* 0x000ea400080010ff */
[----:B--2---:R-:W-:Y:S05]  /*9550*/  @!P0 BRA `(.L_x_191) ;  /* 0xfffffffc00f08947 */ /* 0x004fea000383ffff */
[----:B------:R-:W-:Y:S05]  /*9560*/  BRA `(.L_x_192) ;  /* 0xffffffa800d87947 */ /* 0x000fea000383ffff */
.L_x_87:
[----:B------:R-:W-:-:S07]  /*9570*/  MOV R0, UR7 ;  /* 0x0000000700007c02 */ /* 0x000fce0008000f00 */
.L_x_193:
[----:B-1----:R1:W2:Y:S02]  /*9580*/  SYNCS.PHASECHK.TRANS64.TRYWAIT P1, [R0+URZ+0x160], R3 ;  /* 0x00016003000075a7 */ /* 0x0022a400080211ff */
[----:B--2---:R-:W-:Y:S05]  /*9590*/  @!P1 NANOSLEEP.SYNCS 0x989680 ;  /* 0x009896800000995d */ /* 0x004fea0003900000 */
[----:B------:R-:W2:Y:S02]  /*95a0*/  @!P1 SYNCS.PHASECHK.TRANS64 P1, [R0+URZ+0x160], R3 ;  /* 0x00016003000095a7 */ /* 0x000ea400080210ff */
[----:B--2---:R-:W-:Y:S05]  /*95b0*/  @!P1 BRA `(.L_x_193) ;  /* 0xfffffffc00f09947 */ /* 0x004fea000383ffff */
[----:B------:R-:W-:Y:S05]  /*95c0*/  BRA `(.L_x_194) ;  /* 0xffffffac00247947 */ /* 0x000fea000383ffff */
.L_x_92:
[----:B--2---:R2:W4:Y:S02]  /*95d0*/  SYNCS.PHASECHK.TRANS64.TRYWAIT P0, [R0+URZ+0xe0], R3 ;  /* 0x0000e003000075a7 */ /* 0x00452400080011ff */
[----:B----4-:R-:W-:Y:S05]  /*95e0*/  @!P0 NANOSLEEP.SYNCS 0x989680 ;  /* 0x009896800000895d */ /* 0x010fea0003900000 */
[----:B------:R-:W4:Y:S02]  /*95f0*/  @!P0 SYNCS.PHASECHK.TRANS64 P0, [R0+URZ+0xe0], R3 ;  /* 0x0000e003000085a7 */ /* 0x000f2400080010ff */
[----:B----4-:R-:W-:Y:S05]  /*9600*/  @!P0 BRA `(.L_x_92) ;  /* 0xfffffffc00f08947 */ /* 0x010fea000383ffff */
[----:B------:R-:W-:Y:S05]  /*9610*/  BRA `(.L_x_195) ;  /* 0xffffffb000387947 */ /* 0x000fea000383ffff */
.L_x_95:
[----:B------:R-:W-:Y:S07]  /*9620*/  MOV R0, UR7 ;  /* 0x0000000700007c02 */ /* 0x000fee0008000f00 */
.L_x_196:
[----:B--2---:R2:W4:Y:S02]  /*9630*/  SYNCS.PHASECHK.TRANS64.TRYWAIT P0, [R0+URZ+0xd8], R3 ;  /* 0x0000d803000075a7 */ /* 0x00452400080011ff */
[----:B----4-:R-:W-:Y:S05]  /*9640*/  @!P0 NANOSLEEP.SYNCS 0x989680 ;  /* 0x009896800000895d */ /* 0x010fea0003900000 */
[----:B------:R-:W4:Y:S02]  /*9650*/  @!P0 SYNCS.PHASECHK.TRANS64 P0, [R0+URZ+0xd8], R3 ;  /* 0x0000d803000085a7 */ /* 0x000f2400080010ff */
[----:B----4-:R-:W-:Y:S05]  /*9660*/  @!P0 BRA `(.L_x_196) ;  /* 0xfffffffc00f08947 */ /* 0x010fea000383ffff */
[----:B------:R-:W-:Y:S05]  /*9670*/  BRA `(.L_x_94) ;  /* 0xffffffb400187947 */ /* 0x000fea000383ffff */
.L_x_98:
[----:B------:R-:W-:Y:S07]  /*9680*/  MOV R3, UR7 ;  /* 0x0000000700037c02 */ /* 0x000fee0008000f00 */
.L_x_197:
[----:B-1----:R1:W2:Y:S02]  /*9690*/  SYNCS.PHASECHK.TRANS64.TRYWAIT P0, [R3+URZ+0xb0], R12 ;  /* 0x0000b00c030075a7 */ /* 0x0022a400080011ff */
[----:B--2---:R-:W-:Y:S05]  /*96a0*/  @!P0 NANOSLEEP.SYNCS 0x989680 ;  /* 0x009896800000895d */ /* 0x004fea0003900000 */
[----:B------:R-:W2:Y:S02]  /*96b0*/  @!P0 SYNCS.PHASECHK.TRANS64 P0, [R3+URZ+0xb0], R12 ;  /* 0x0000b00c030085a7 */ /* 0x000ea400080010ff */
[----:B--2---:R-:W-:Y:S05]  /*96c0*/  @!P0 BRA `(.L_x_197) ;  /* 0xfffffffc00f08947 */ /* 0x004fea000383ffff */
[----:B------:R-:W-:Y:S05]  /*96d0*/  BRA `(.L_x_198) ;  /* 0xffffffb400907947 */ /* 0x000fea000383ffff */
.L_x_99:
[----:B-1----:R-:W-:Y:S07]  /*96e0*/  MOV R3, UR7 ;  /* 0x0000000700037c02 */ /* 0x002fee0008000f00 */
.L_x_199:
[----:B-1----:R1:W2:Y:S02]  /*96f0*/  SYNCS.PHASECHK.TRANS64.TRYWAIT P0, [R3+URZ+0xb8], R12 ;  /* 0x0000b80c030075a7 */ /* 0x0022a400080011ff */
[----:B--2---:R-:W-:Y:S05]  /*9700*/  @!P0 NANOSLEEP.SYNCS 0x989680 ;  /* 0x009896800000895d */ /* 0x004fea0003900000 */
[----:B------:R-:W2:Y:S02]  /*9710*/  @!P0 SYNCS.PHASECHK.TRANS64 P0, [R3+URZ+0xb8], R12 ;  /* 0x0000b80c030085a7 */ /* 0x000ea400080010ff */
[----:B--2---:R-:W-:Y:S05]  /*9720*/  @!P0 BRA `(.L_x_199) ;  /* 0xfffffffc00f08947 */ /* 0x004fea000383ffff */
[----:B------:R-:W-:Y:S05]  /*9730*/  BRA `(.L_x_200) ;  /* 0xffffffb400cc7947 */ /* 0x000fea000383ffff */
.L_x_100:
[----:B-1----:R-:W-:Y:S07]  /*9740*/  MOV R3, UR7 ;  /* 0x0000000700037c02 */ /* 0x002fee0008000f00 */
.L_x_201:
[----:B-1----:R1:W2:Y:S02]  /*9750*/  SYNCS.PHASECHK.TRANS64.TRYWAIT P0, [R3+URZ+0xc0], R12 ;  /* 0x0000c00c030075a7 */ /* 0x0022a400080011ff */
[----:B--2---:R-:W-:Y:S05]  /*9760*/  @!P0 NANOSLEEP.SYNCS 0x989680 ;  /* 0x009896800000895d */ /* 0x004fea0003900000 */
[----:B------:R-:W2:Y:S02]  /*9770*/  @!P0 SYNCS.PHASECHK.TRANS64 P0, [R3+URZ+0xc0], R12 ;  /* 0x0000c00c030085a7 */ /* 0x000ea400080010ff */
[----:B--2---:R-:W-:Y:S05]  /*9780*/  @!P0 BRA `(.L_x_201) ;  /* 0xfffffffc00f08947 */ /* 0x004fea000383ffff */
[----:B------:R-:W-:Y:S05]  /*9790*/  BRA `(.L_x_202) ;  /* 0xffffffb800147947 */ /* 0x000fea000383ffff */
.L_x_101:
[----:B------:R-:W-:Y:S07]  /*97a0*/  MOV R3, UR7 ;  /* 0x0000000700037c02 */ /* 0x000fee0008000f00 */
.L_x_203:
[----:B-1----:R1:W2:Y:S02]  /*97b0*/  SYNCS.PHASECHK.TRANS64.TRYWAIT P0, [R3+URZ+0xc8], R12 ;  /* 0x0000c80c030075a7 */ /* 0x0022a400080011ff */
[----:B--2---:R-:W-:Y:S05]  /*97c0*/  @!P0 NANOSLEEP.SYNCS 0x989680 ;  /* 0x009896800000895d */ /* 0x004fea0003900000 */
[----:B------:R-:W2:Y:S02]  /*97d0*/  @!P0 SYNCS.PHASECHK.TRANS64 P0, [R3+URZ+0xc8], R12 ;  /* 0x0000c80c030085a7 */ /* 0x000ea400080010ff */
[----:B--2---:R-:W-:Y:S05]  /*97e0*/  @!P0 BRA `(.L_x_203) ;  /* 0xfffffffc00f08947 */ /* 0x004fea000383ffff */
[----:B------:R-:W-:Y:S05]  /*97f0*/  BRA `(.L_x_204) ;  /* 0xffffffb8009c7947 */ /* 0x000fea000383ffff */
.L_x_103:
[----:B------:R-:W-:-:S07]  /*9800*/  MOV R0, UR7 ;  /* 0x0000000700007c02 */ /* 0x000fce0008000f00 */
.L_x_205:
[----:B-1----:R1:W4:Y:S02]  /*9810*/  SYNCS.PHASECHK.TRANS64.TRYWAIT P0, [R0+URZ+0xb0], R3 ;  /* 0x0000b003000075a7 */ /* 0x00232400080011ff */
[----:B----4-:R-:W-:Y:S05]  /*9820*/  @!P0 NANOSLEEP.SYNCS 0x989680 ;  /* 0x009896800000895d */ /* 0x010fea0003900000 */
[----:B------:R-:W4:Y:S02]  /*9830*/  @!P0 SYNCS.PHASECHK.TRANS64 P0, [R0+URZ+0xb0], R3 ;  /* 0x0000b003000085a7 */ /* 0x000f2400080010ff */
[----:B----4-:R-:W-:Y:S05]  /*9840*/  @!P0 BRA `(.L_x_205) ;  /* 0xfffffffc00f08947 */ /* 0x010fea000383ffff */
[----:B------:R-:W-:Y:S05]  /*9850*/  BRA `(.L_x_206) ;  /* 0xffffffbc000c7947 */ /* 0x000fea000383ffff */
.L_x_104:
[----:B-1----:R-:W-:-:S07]  /*9860*/  MOV R0, UR7 ;  /* 0x0000000700007c02 */ /* 0x002fce0008000f00 */
.L_x_207:
[----:B-1----:R1:W4:Y:S02]  /*9870*/  SYNCS.PHASECHK.TRANS64.TRYWAIT P0, [R0+URZ+0xb8], R3 ;  /* 0x0000b803000075a7 */ /* 0x00232400080011ff */
[----:B----4-:R-:W-:Y:S05]  /*9880*/  @!P0 NANOSLEEP.SYNCS 0x989680 ;  /* 0x009896800000895d */ /* 0x010fea0003900000 */
[----:B------:R-:W4:Y:S02]  /*9890*/  @!P0 SYNCS.PHASECHK.TRANS64 P0, [R0+URZ+0xb8], R3 ;  /* 0x0000b803000085a7 */ /* 0x000f2400080010ff */
[----:B----4-:R-:W-:Y:S05]  /*98a0*/  @!P0 BRA `(.L_x_207) ;  /* 0xfffffffc00f08947 */ /* 0x010fea000383ffff */
[----:B------:R-:W-:Y:S05]  /*98b0*/  BRA `(.L_x_208) ;  /* 0xffffffb800fc7947 */ /* 0x000fea000383ffff */
.L_x_105:
[----:B-1----:R-:W-:-:S07]  /*98c0*/  MOV R0, UR7 ;  /* 0x0000000700007c02 */ /* 0x002fce0008000f00 */
.L_x_209:
[----:B-1----:R1:W4:Y:S02]  /*98d0*/  SYNCS.PHASECHK.TRANS64.TRYWAIT P0, [R0+URZ+0xc0], R3 ;  /* 0x0000c003000075a7 */ /* 0x00232400080011ff */
[----:B----4-:R-:W-:Y:S05]  /*98e0*/  @!P0 NANOSLEEP.SYNCS 0x989680 ;  /* 0x009896800000895d */ /* 0x010fea0003900000 */
[----:B------:R-:W4:Y:S02]  /*98f0*/  @!P0 SYNCS.PHASECHK.TRANS64 P0, [R0+URZ+0xc0], R3 ;  /* 0x0000c003000085a7 */ /* 0x000f2400080010ff */
[----:B----4-:R-:W-:Y:S05]  /*9900*/  @!P0 BRA `(.L_x_209) ;  /* 0xfffffffc00f08947 */ /* 0x010fea000383ffff */
[----:B------:R-:W-:Y:S05]  /*9910*/  BRA `(.L_x_210) ;  /* 0xffffffb800ec7947 */ /* 0x000fea000383ffff */
.L_x_107:
[----:B--2---:R2:W4:Y:S02]  /*9920*/  SYNCS.PHASECHK.TRANS64.TRYWAIT P0, [R0+URZ+0xe0], R3 ;  /* 0x0000e003000075a7 */ /* 0x00452400080011ff */
[----:B----4-:R-:W-:Y:S05]  /*9930*/  @!P0 NANOSLEEP.SYNCS 0x989680 ;  /* 0x009896800000895d */ /* 0x010fea0003900000 */
[----:B------:R-:W4:Y:S02]  /*9940*/  @!P0 SYNCS.PHASECHK.TRANS64 P0, [R0+URZ+0xe0], R3 ;  /* 0x0000e003000085a7 */ /* 0x000f2400080010ff */
[----:B----4-:R-:W-:Y:S05]  /*9950*/  @!P0 BRA `(.L_x_107) ;  /* 0xfffffffc00f08947 */ /* 0x010fea000383ffff */
[----:B------:R-:W-:Y:S05]  /*9960*/  BRA `(.L_x_211) ;  /* 0xffffffbc00b47947 */ /* 0x000fea000383ffff */
.L_x_118:
[----:B-1----:R-:W-:Y:S04]  /*9970*/  MOV R0, UR48 ;  /* 0x0000003000007c02 */ /* 0x002fe80008000f00 */
[----:B------:R1:W3:Y:S03]  /*9980*/  SYNCS.PHASECHK.TRANS64.TRYWAIT P1, [R0+URZ+0x90], R5 ;  /* 0x00009005000075a7 */ /* 0x0002e600080211ff */
[----:B---3--:R-:W-:Y:S05]  /*9990*/  @!P1 NANOSLEEP.SYNCS 0x989680 ;  /* 0x009896800000995d */ /* 0x008fea0003900000 */
[----:B------:R-:W3:Y:S02]  /*99a0*/  @!P1 SYNCS.PHASECHK.TRANS64 P1, [R0+URZ+0x90], R5 ;  /* 0x00009005000095a7 */ /* 0x000ee400080210ff */
[----:B---3--:R-:W-:Y:S05]  /*99b0*/  @!P1 BRA `(.L_x_118) ;  /* 0xfffffffc00ec9947 */ /* 0x008fea000383ffff */
[----:B------:R-:W-:Y:S05]  /*99c0*/  BRA `(.L_x_117) ;  /* 0xffffffc800c07947 */ /* 0x000fea000383ffff */
.L_x_120:
[----:B-1----:R1:W4:Y:S02]  /*99d0*/  SYNCS.PHASECHK.TRANS64.TRYWAIT P0, [R88+URZ+0x100], R3 ;  /* 0x00010003580075a7 */ /* 0x00232400080011ff */
[----:B----4-:R-:W-:Y:S05]  /*99e0*/  @!P0 NANOSLEEP.SYNCS 0x989680 ;  /* 0x009896800000895d */ /* 0x010fea0003900000 */
[----:B------:R-:W4:Y:S02]  /*99f0*/  @!P0 SYNCS.PHASECHK.TRANS64 P0, [R88+URZ+0x100], R3 ;  /* 0x00010003580085a7 */ /* 0x000f2400080010ff */
[----:B----4-:R-:W-:Y:S05]  /*9a00*/  @!P0 BRA `(.L_x_120) ;  /* 0xfffffffc00f08947 */ /* 0x010fea000383ffff */
[----:B------:R-:W-:Y:S05]  /*9a10*/  BRA `(.L_x_119) ;  /* 0xffffffc800e87947 */ /* 0x000fea000383ffff */
.L_x_129:
[----:B-1----:R1:W2:Y:S02]  /*9a20*/  SYNCS.PHASECHK.TRANS64.TRYWAIT P0, [R3+URZ+0x90], R0 ;  /* 0x00009000030075a7 */ /* 0x0022a400080011ff */
[----:B--2---:R-:W-:Y:S05]  /*9a30*/  @!P0 NANOSLEEP.SYNCS 0x989680 ;  /* 0x009896800000895d */ /* 0x004fea0003900000 */
[----:B------:R-:W2:Y:S02]  /*9a40*/  @!P0 SYNCS.PHASECHK.TRANS64 P0, [R3+URZ+0x90], R0 ;  /* 0x00009000030085a7 */ /* 0x000ea400080010ff */
[----:B--2---:R-:W-:Y:S05]  /*9a50*/  @!P0 BRA `(.L_x_129) ;  /* 0xfffffffc00f08947 */ /* 0x004fea000383ffff */
[----:B------:R-:W-:Y:S05]  /*9a60*/  BRA `(.L_x_128) ;  /* 0xffffffd400047947 */ /* 0x000fea000383ffff */
.L_x_137:
[----:B-1----:R1:W2:Y:S02]  /*9a70*/  SYNCS.PHASECHK.TRANS64.TRYWAIT P0, [R92+URZ+0x90], R5 ;  /* 0x000090055c0075a7 */ /* 0x0022a400080011ff */
[----:B--2---:R-:W-:Y:S05]  /*9a80*/  @!P0 NANOSLEEP.SYNCS 0x989680 ;  /* 0x009896800000895d */ /* 0x004fea0003900000 */
[----:B------:R-:W2:Y:S02]  /*9a90*/  @!P0 SYNCS.PHASECHK.TRANS64 P0, [R92+URZ+0x90], R5 ;  /* 0x000090055c0085a7 */ /* 0x000ea400080010ff */
[----:B--2---:R-:W-:Y:S05]  /*9aa0*/  @!P0 BRA `(.L_x_137) ;  /* 0xfffffffc00f08947 */ /* 0x004fea000383ffff */
[----:B------:R-:W-:Y:S05]  /*9ab0*/  BRA `(.L_x_136) ;  /* 0xffffffdc00447947 */ /* 0x000fea000383ffff */
.L_x_145:
[----:B-1----:R1:W2:Y:S02]  /*9ac0*/  SYNCS.PHASECHK.TRANS64.TRYWAIT P0, [R92+URZ+0x90], R5 ;  /* 0x000090055c0075a7 */ /* 0x0022a400080011ff */
[----:B--2---:R-:W-:Y:S05]  /*9ad0*/  @!P0 NANOSLEEP.SYNCS 0x989680 ;  /* 0x009896800000895d */ /* 0x004fea0003900000 */
[----:B------:R-:W2:Y:S02]  /*9ae0*/  @!P0 SYNCS.PHASECHK.TRANS64 P0, [R92+URZ+0x90], R5 ;  /* 0x000090055c0085a7 */ /* 0x000ea400080010ff */
[----:B--2---:R-:W-:Y:S05]  /*9af0*/  @!P0 BRA `(.L_x_145) ;  /* 0xfffffffc00f08947 */ /* 0x004fea000383ffff */
[----:B------:R-:W-:Y:S05]  /*9b00*/  BRA `(.L_x_144) ;  /* 0xffffffe400847947 */ /* 0x000fea000383ffff */
        .weak           $__internal_0_$__cuda_sm10x_tcgen05_guardrail_trap_col_being_dealloced_not_returned_by_alloc
        .type           $__internal_0_$__cuda_sm10x_tcgen05_guardrail_trap_col_being_dealloced_not_returned_by_alloc,@function
        .size           $__internal_0_$__cuda_sm10x_tcgen05_guardrail_trap_col_being_dealloced_not_returned_by_alloc,($__internal_1_$__cuda_sm10x_tcgen05_guardrail_trap_phase_invalid_during_alloc - $__internal_0_$__cuda_sm10x_tcgen05_guardrail_trap_col_being_dealloced_not_returned_by_alloc)
$__internal_0_$__cuda_sm10x_tcgen05_guardrail_trap_col_being_dealloced_not_returned_by_alloc:
[----:B------:R-:W-:Y:S05]  /*9b10*/  BPT.TRAP 0x1 ;  /* 0x000000040000795c */ /* 0x000fea0000300000 */
[----:B------:R-:W-:-:S04]  /*9b20*/  HFMA2 R3, -RZ, RZ, 0, 0 ;  /* 0x00000000ff037431 */ /* 0x000fc800000001ff */
[----:B------:R-:W-:Y:S05]  /*9b30*/  RET.REL.NODEC R2 `(_ZN7cutlass13device_kernelINS_4gemm6kernel13GemmUniversalIN4cute5tupleIJiiiiEEENS1_10collective13CollectiveMmaINS1_35MainloopSm100TmaUmmaWarpSpecializedILi9ELi2ELi4ENS5_IJNS4_1CILi2EEENSA_ILi1EEESC_EEEEENS5_IJNSA_ILi256EEENSA_ILi64EEENSA_ILi32EEEEEENS_10tfloat32_tENS5_IJlSC_lEEESJ_SK_NS4_8TiledMMAINS4_8MMA_AtomIJNS4_23SM100_MMA_TF32_2x1SM_SSISJ_SJ_fLi256ELi64ELNS4_4UMMA5MajorE0ELSP_0ELNSO_7ScaleInE0ELSQ_0EEEEEENS4_6LayoutINS5_IJSC_SC_SC_EEENS5_IJNSA_ILi0EEESV_SV_EEEEENS5_IJNS4_10UnderscoreESY_SY_EEEEENS4_18SM100_TMA_2SM_LOADENS4_14ComposedLayoutINS4_7SwizzleILi3ELi4ELi3EEENS4_18smem_ptr_flag_bitsILi32EEENST_INS5_IJNSA_ILi8EEESH_EEENS5_IJSH_SC_EEEEEEEvNS4_8identityES11_S1B_vS1C_EENS_8epilogue10collective18CollectiveEpilogueINS1E_23Sm100TmaWarpSpecializedILi4ELi2ELi16ELb1ELb0EEEJNS5_IJNSA_ILi128EEESG_SH_EEENS5_IJNST_IS1J_SC_EENST_INSA_ILi16EEESC_EEEEESJ_SK_SJ_SK_NS1E_6fusion15FusionCallbacksIS1I_NS1P_17LinearCombinationISJ_fSJ_fLNS_15FloatRoundStyleE2EEES1K_S1O_JEEENS4_5SM1004TMEM4LOAD26SM100_TMEM_LOAD_32dp32b16xENS4_13SM90_TMA_LOADENS12_INS13_ILi2ELi4ELi3EEES16_NST_INS5_IJS17_S1M_EEENS5_IJS1M_SC_EEEEEEENS4_39AutoVectorizingCopyWithAssumedAlignmentILi128EEENS4_14SM90_TMA_STOREES24_S26_S26_EEEvvEEEEvNT_6ParamsE) ;  /* 0xffffff6402307950 */ /* 0x000fea0003c3ffff */
        .weak           $__internal_1_$__cuda_sm10x_tcgen05_guardrail_trap_phase_invalid_during_alloc
        .type           $__internal_1_$__cuda_sm10x_tcgen05_guardrail_trap_phase_invalid_during_alloc,@function
        .size           $__internal_1_$__cuda_sm10x_tcgen05_guardrail_trap_phase_invalid_during_alloc,($__internal_2_$__cuda_sm10x_tcgen05_guardrail_trap_unallocated_columns_being_dealloced - $__internal_1_$__cuda_sm10x_tcgen05_guardrail_trap_phase_invalid_during_alloc)
$__internal_1_$__cuda_sm10x_tcgen05_guardrail_trap_phase_invalid_during_alloc:
[----:B------:R-:W-:Y:S05]  /*9b40*/  BPT.TRAP 0x1 ;  /* 0x000000040000795c */ /* 0x000fea0000300000 */
[----:B------:R-:W-:-:S04]  /*9b50*/  MOV R3, 0x0 ;  /* 0x0000000000037802 */ /* 0x000fc80000000f00 */
[----:B------:R-:W-:Y:S05]  /*9b60*/  RET.REL.NODEC R2 `(_ZN7cutlass13device_kernelINS_4gemm6kernel13GemmUniversalIN4cute5tupleIJiiiiEEENS1_10collective13CollectiveMmaINS1_35MainloopSm100TmaUmmaWarpSpecializedILi9ELi2ELi4ENS5_IJNS4_1CILi2EEENSA_ILi1EEESC_EEEEENS5_IJNSA_ILi256EEENSA_ILi64EEENSA_ILi32EEEEEENS_10tfloat32_tENS5_IJlSC_lEEESJ_SK_NS4_8TiledMMAINS4_8MMA_AtomIJNS4_23SM100_MMA_TF32_2x1SM_SSISJ_SJ_fLi256ELi64ELNS4_4UMMA5MajorE0ELSP_0ELNSO_7ScaleInE0ELSQ_0EEEEEENS4_6LayoutINS5_IJSC_SC_SC_EEENS5_IJNSA_ILi0EEESV_SV_EEEEENS5_IJNS4_10UnderscoreESY_SY_EEEEENS4_18SM100_TMA_2SM_LOADENS4_14ComposedLayoutINS4_7SwizzleILi3ELi4ELi3EEENS4_18smem_ptr_flag_bitsILi32EEENST_INS5_IJNSA_ILi8EEESH_EEENS5_IJSH_SC_EEEEEEEvNS4_8identityES11_S1B_vS1C_EENS_8epilogue10collective18CollectiveEpilogueINS1E_23Sm100TmaWarpSpecializedILi4ELi2ELi16ELb1ELb0EEEJNS5_IJNSA_ILi128EEESG_SH_EEENS5_IJNST_IS1J_SC_EENST_INSA_ILi16EEESC_EEEEESJ_SK_SJ_SK_NS1E_6fusion15FusionCallbacksIS1I_NS1P_17LinearCombinationISJ_fSJ_fLNS_15FloatRoundStyleE2EEES1K_S1O_JEEENS4_5SM1004TMEM4LOAD26SM100_TMEM_LOAD_32dp32b16xENS4_13SM90_TMA_LOADENS12_INS13_ILi2ELi4ELi3EEES16_NST_INS5_IJS17_S1M_EEENS5_IJS1M_SC_EEEEEEENS4_39AutoVectorizingCopyWithAssumedAlignmentILi128EEENS4_14SM90_TMA_STOREES24_S26_S26_EEEvvEEEEvNT_6ParamsE) ;  /* 0xffffff6402247950 */ /* 0x000fea0003c3ffff */
        .weak           $__internal_2_$__cuda_sm10x_tcgen05_guardrail_trap_unallocated_columns_being_dealloced
        .type           $__internal_2_$__cuda_sm10x_tcgen05_guardrail_trap_unallocated_columns_being_dealloced,@function
        .size           $__internal_2_$__cuda_sm10x_tcgen05_guardrail_trap_unallocated_columns_being_dealloced,(.L_x_213 - $__internal_2_$__cuda_sm10x_tcgen05_guardrail_trap_unallocated_columns_being_dealloced)
$__internal_2_$__cuda_sm10x_tcgen05_guardrail_trap_unallocated_columns_being_dealloced:
[----:B------:R-:W-:Y:S05]  /*9b70*/  BPT.TRAP 0x1 ;  /* 0x000000040000795c */ /* 0x000fea0000300000 */
[----:B------:R-:W-:-:S04]  /*9b80*/  HFMA2 R3, -RZ, RZ, 0, 0 ;  /* 0x00000000ff037431 */ /* 0x000fc800000001ff */
[----:B------:R-:W-:Y:S05]  /*9b90*/  RET.REL.NODEC R2 `(_ZN7cutlass13device_kernelINS_4gemm6kernel13GemmUniversalIN4cute5tupleIJiiiiEEENS1_10collective13CollectiveMmaINS1_35MainloopSm100TmaUmmaWarpSpecializedILi9ELi2ELi4ENS5_IJNS4_1CILi2EEENSA_ILi1EEESC_EEEEENS5_IJNSA_ILi256EEENSA_ILi64EEENSA_ILi32EEEEEENS_10tfloat32_tENS5_IJlSC_lEEESJ_SK_NS4_8TiledMMAINS4_8MMA_AtomIJNS4_23SM100_MMA_TF32_2x1SM_SSISJ_SJ_fLi256ELi64ELNS4_4UMMA5MajorE0ELSP_0ELNSO_7ScaleInE0ELSQ_0EEEEEENS4_6LayoutINS5_IJSC_SC_SC_EEENS5_IJNSA_ILi0EEESV_SV_EEEEENS5_IJNS4_10UnderscoreESY_SY_EEEEENS4_18SM100_TMA_2SM_LOADENS4_14ComposedLayoutINS4_7SwizzleILi3ELi4ELi3EEENS4_18smem_ptr_flag_bitsILi32EEENST_INS5_IJNSA_ILi8EEESH_EEENS5_IJSH_SC_EEEEEEEvNS4_8identityES11_S1B_vS1C_EENS_8epilogue10collective18CollectiveEpilogueINS1E_23Sm100TmaWarpSpecializedILi4ELi2ELi16ELb1ELb0EEEJNS5_IJNSA_ILi128EEESG_SH_EEENS5_IJNST_IS1J_SC_EENST_INSA_ILi16EEESC_EEEEESJ_SK_SJ_SK_NS1E_6fusion15FusionCallbacksIS1I_NS1P_17LinearCombinationISJ_fSJ_fLNS_15FloatRoundStyleE2EEES1K_S1O_JEEENS4_5SM1004TMEM4LOAD26SM100_TMEM_LOAD_32dp32b16xENS4_13SM90_TMA_LOADENS12_INS13_ILi2ELi4ELi3EEES16_NST_INS5_IJS17_S1M_EEENS5_IJS1M_SC_EEEEEEENS4_39AutoVectorizingCopyWithAssumedAlignmentILi128EEENS4_14SM90_TMA_STOREES24_S26_S26_EEEvvEEEEvNT_6ParamsE) ;  /* 0xffffff6402187950 */ /* 0x000fea0003c3ffff */
.L_x_212:
[----:B------:R-:W-:-:S00]  /*9ba0*/  BRA `(.L_x_212) ;  /* 0xfffffffc00fc7947 */ /* 0x000fc0000383ffff */
[----:B------:R-:W-:-:S00]  /*9bb0*/  NOP ;  /* 0x0000000000007918 */ /* 0x000fc00000000000 */
        /* <DEDUP_REMOVED lines=12> */
.L_x_213:


//--------------------- .nv.global.init           --------------------------
	.section	.nv.global.init,"aw",@progbits
.nv.global.init:
	.type		$str$27,@object
	.size		$str$27,($str$28 - $str$27)
$str$27:
        /*0000*/ 	.byte	0x28, 0x61, 0x64, 0x64, 0x72, 0x65, 0x73, 0x73, 0x20, 0x26, 0x20, 0x6d, 0x61, 0x73, 0x6b, 0x29
        /*0010*/ 	.byte	0x20, 0x3d, 0x3d, 0x20, 0x30, 0x00
	.type		$str$28,@object
	.size		$str$28,($str$26 - $str$28)
$str$28:
        /*0016*/ 	.byte	0x2f, 0x74, 0x6d, 0x70, 0x2f, 0x63, 0x75, 0x74, 0x6c, 0x61, 0x73, 0x73, 0x5f, 0x73, 0x77, 0x65
        /*0026*/ 	.byte	0x65, 0x70, 0x5f, 0x73, 0x72, 0x63, 0x2f, 0x69, 0x6e, 0x63, 0x6c, 0x75, 0x64, 0x65, 0x2f, 0x63
        /*0036*/ 	.byte	0x75, 0x74, 0x65, 0x2f, 0x70, 0x6f, 0x69, 0x6e, 0x74, 0x65, 0x72, 0x5f, 0x66, 0x6c, 0x61, 0x67
        /*0046*/ 	.byte	0x67, 0x65, 0x64, 0x2e, 0x68, 0x70, 0x70, 0x00
	.type		$str$26,@object
	.size		$str$26,($str$25 - $str$26)
$str$26:
        /*004e*/ 	.byte	0x2f, 0x74, 0x6d, 0x70, 0x2f, 0x63, 0x75, 0x74, 0x6c, 0x61, 0x73, 0x73, 0x5f, 0x73, 0x77, 0x65
        /*005e*/ 	.byte	0x65, 0x70, 0x5f, 0x73, 0x72, 0x63, 0x2f, 0x69, 0x6e, 0x63, 0x6c, 0x75, 0x64, 0x65, 0x2f, 0x63
        /*006e*/ 	.byte	0x75, 0x74, 0x65, 0x2f, 0x61, 0x74, 0x6f, 0x6d, 0x2f, 0x63, 0x6f, 0x70, 0x79, 0x5f, 0x74, 0x72
        /*007e*/ 	.byte	0x61, 0x69, 0x74, 0x73, 0x5f, 0x73, 0x6d, 0x31, 0x30, 0x30, 0x2e, 0x68, 0x70, 0x70, 0x00
	.type		$str$25,@object
	.size		$str$25,(__unnamed_1 - $str$25)
$str$25:
        /*008d*/ 	.byte	0x28, 0x28, 0x75, 0x69, 0x6e, 0x74, 0x33, 0x32, 0x5f, 0x74, 0x28, 0x74, 0x68, 0x72, 0x65, 0x61
        /*009d*/ 	.byte	0x64, 0x49, 0x64, 0x78, 0x2e, 0x78, 0x29, 0x20, 0x2f, 0x20, 0x33, 0x32, 0x29, 0x20, 0x25, 0x20
        /*00ad*/ 	.byte	0x34, 0x29, 0x20, 0x3d, 0x3d, 0x20, 0x28, 0x28, 0x28, 0x74, 0x6d, 0x65, 0x6d, 0x5f, 0x61, 0x64
        /*00bd*/ 	.byte	0x64, 0x72, 0x20, 0x3e, 0x3e, 0x20, 0x31, 0x36, 0x29, 0x20, 0x2f, 0x20, 0x33, 0x32, 0x29, 0x20
        /*00cd*/ 	.byte	0x25, 0x20, 0x34, 0x29, 0x00
	.type		__unnamed_1,@object
	.size		__unnamed_1,(__unnamed_2 - __unnamed_1)
__unnamed_1:
        /*00d2*/ 	.byte	0x61, 0x75, 0x74, 0x6f, 0x20, 0x63, 0x75, 0x74, 0x65, 0x3a, 0x3a, 0x61, 0x73, 0x5f, 0x70, 0x6f
        /* <DEDUP_REMOVED lines=24> */
        /*0262*/ 	.byte	0x32, 0x30, 0x34, 0x38, 0x3e, 0x3e, 0x3e, 0x3e, 0x5d, 0x00
	.type		__unnamed_2,@object
	.size		__unnamed_2,(.L_2 - __unnamed_2)
__unnamed_2:
        /* <DEDUP_REMOVED lines=42> */
        /*050c*/ 	.byte	0x3e, 0x5d, 0x00
.L_2:


//--------------------- .nv.shared._ZN7cutlass13device_kernelINS_4gemm6kernel13GemmUniversalIN4cute5tupleIJiiiiEEENS1_10collective13CollectiveMmaINS1_35MainloopSm100TmaUmmaWarpSpecializedILi9ELi2ELi4ENS5_IJNS4_1CILi2EEENSA_ILi1EEESC_EEEEENS5_IJNSA_ILi256EEENSA_ILi64EEENSA_ILi32EEEEEENS_10tfloat32_tENS5_IJlSC_lEEESJ_SK_NS4_8TiledMMAINS4_8MMA_AtomIJNS4_23SM100_MMA_TF32_2x1SM_SSISJ_SJ_fLi256ELi64ELNS4_4UMMA5MajorE0ELSP_0ELNSO_7ScaleInE0ELSQ_0EEEEEENS4_6LayoutINS5_IJSC_SC_SC_EEENS5_IJNSA_ILi0EEESV_SV_EEEEENS5_IJNS4_10UnderscoreESY_SY_EEEEENS4_18SM100_TMA_2SM_LOADENS4_14ComposedLayoutINS4_7SwizzleILi3ELi4ELi3EEENS4_18smem_ptr_flag_bitsILi32EEENST_INS5_IJNSA_ILi8EEESH_EEENS5_IJSH_SC_EEEEEEEvNS4_8identityES11_S1B_vS1C_EENS_8epilogue10collective18CollectiveEpilogueINS1E_23Sm100TmaWarpSpecializedILi4ELi2ELi16ELb1ELb0EEEJNS5_IJNSA_ILi128EEESG_SH_EEENS5_IJNST_IS1J_SC_EENST_INSA_ILi16EEESC_EEEEESJ_SK_SJ_SK_NS1E_6fusion15FusionCallbacksIS1I_NS1P_17LinearCombinationISJ_fSJ_fLNS_15FloatRoundStyleE2EEES1K_S1O_JEEENS4_5SM1004TMEM4LOAD26SM100_TMEM_LOAD_32dp32b16xENS4_13SM90_TMA_LOADENS12_INS13_ILi2ELi4ELi3EEES16_NST_INS5_IJS17_S1M_EEENS5_IJS1M_SC_EEEEEEENS4_39AutoVectorizingCopyWithAssumedAlignmentILi128EEENS4_14SM90_TMA_STOREES24_S26_S26_EEEvvEEEEvNT_6ParamsE --------------------------
	.section	.nv.shared._ZN7cutlass13device_kernelINS_4gemm6kernel13GemmUniversalIN4cute5tupleIJiiiiEEENS1_10collective13CollectiveMmaINS1_35MainloopSm100TmaUmmaWarpSpecializedILi9ELi2ELi4ENS5_IJNS4_1CILi2EEENSA_ILi1EEESC_EEEEENS5_IJNSA_ILi256EEENSA_ILi64EEENSA_ILi32EEEEEENS_10tfloat32_tENS5_IJlSC_lEEESJ_SK_NS4_8TiledMMAINS4_8MMA_AtomIJNS4_23SM100_MMA_TF32_2x1SM_SSISJ_SJ_fLi256ELi64ELNS4_4UMMA5MajorE0ELSP_0ELNSO_7ScaleInE0ELSQ_0EEEEEENS4_6LayoutINS5_IJSC_SC_SC_EEENS5_IJNSA_ILi0EEESV_SV_EEEEENS5_IJNS4_10UnderscoreESY_SY_EEEEENS4_18SM100_TMA_2SM_LOADENS4_14ComposedLayoutINS4_7SwizzleILi3ELi4ELi3EEENS4_18smem_ptr_flag_bitsILi32EEENST_INS5_IJNSA_ILi8EEESH_EEENS5_IJSH_SC_EEEEEEEvNS4_8identityES11_S1B_vS1C_EENS_8epilogue10collective18CollectiveEpilogueINS1E_23Sm100TmaWarpSpecializedILi4ELi2ELi16ELb1ELb0EEEJNS5_IJNSA_ILi128EEESG_SH_EEENS5_IJNST_IS1J_SC_EENST_INSA_ILi16EEESC_EEEEESJ_SK_SJ_SK_NS1E_6fusion15FusionCallbacksIS1I_NS1P_17LinearCombinationISJ_fSJ_fLNS_15FloatRoundStyleE2EEES1K_S1O_JEEENS4_5SM1004TMEM4LOAD26SM100_TMEM_LOAD_32dp32b16xENS4_13SM90_TMA_LOADENS12_INS13_ILi2ELi4ELi3EEES16_NST_INS5_IJS17_S1M_EEENS5_IJS1M_SC_EEEEEEENS4_39AutoVectorizingCopyWithAssumedAlignmentILi128EEENS4_14SM90_TMA_STOREES24_S26_S26_EEEvvEEEEvNT_6ParamsE,"aw",@nobits
	.sectionflags	@""
	.align	16
	.zero		1024


//--------------------- .nv.shared.reserved.0     --------------------------
	.section	.nv.shared.reserved.0,"aw",@nobits
	.weak		__nv_reservedSMEM_offset_0_alias
	.size		__nv_reservedSMEM_offset_0_alias, 0, 64
	.other		__nv_reservedSMEM_offset_0_alias,@"STO_CUDA_RESERVED_SHARED STV_DEFAULT"
__nv_reservedSMEM_offset_0_alias:
	.zero		0
.nv.shared.reserved.0:
	.zero		64
	.weak		__nv_reservedSMEM_tcgen05_partition
	.type		__nv_reservedSMEM_tcgen05_partition,@object
	.size		__nv_reservedSMEM_tcgen05_partition,(.L_0 - __nv_reservedSMEM_tcgen05_partition)
__nv_reservedSMEM_tcgen05_partition:
	.zero		32
.L_0:


//--------------------- .nv.global                --------------------------
	.section	.nv.global,"aw",@nobits
.nv.global:
	.type		_ZN40_INTERNAL_c7fecd02_4_k_cu_b44af048_385754cute1_E,@object
	.size		_ZN40_INTERNAL_c7fecd02_4_k_cu_b44af048_385754cute1_E,(_ZN40_INTERNAL_c7fecd02_4_k_cu_b44af048_385754cuda3std3__45__cpo6cbeginE - _ZN40_INTERNAL_c7fecd02_4_k_cu_b44af048_385754cute1_E)
_ZN40_INTERNAL_c7fecd02_4_k_cu_b44af048_385754cute1_E:
	.zero		1
	.type		_ZN40_INTERNAL_c7fecd02_4_k_cu_b44af048_385754cuda3std3__45__cpo6cbeginE,@object
	.size		_ZN40_INTERNAL_c7fecd02_4_k_cu_b44af048_385754cuda3std3__45__cpo6cbeginE,(_ZN40_INTERNAL_c7fecd02_4_k_cu_b44af048_385754cuda3std3__48in_placeE - _ZN40_INTERNAL_c7fecd02_4_k_cu_b44af048_385754cuda3std3__45__cpo6cbeginE)
_ZN40_INTERNAL_c7fecd02_4_k_cu_b44af048_385754cuda3std3__45__cpo6cbeginE:
	.zero		1
	.type		_ZN40_INTERNAL_c7fecd02_4_k_cu_b44af048_385754cuda3std3__48in_placeE,@object
	.size		_ZN40_INTERNAL_c7fecd02_4_k_cu_b44af048_385754cuda3std3__48in_placeE,(_ZN40_INTERNAL_c7fecd02_4_k_cu_b44af048_385754cuda3std6ranges3__45__cpo9iter_moveE - _ZN40_INTERNAL_c7fecd02_4_k_cu_b44af048_385754cuda3std3__48in_placeE)
_ZN40_INTERNAL_c7fecd02_4_k_cu_b44af048_385754cuda3std3__48in_placeE:
	.zero		1
	.type		_ZN40_INTERNAL_c7fecd02_4_k_cu_b44af048_385754cuda3std6ranges3__45__cpo9iter_moveE,@object
	.size		_ZN40_INTERNAL_c7fecd02_4_k_cu_b44af048_385754cuda3std6ranges3__45__cpo9iter_moveE,(_ZN40_INTERNAL_c7fecd02_4_k_cu_b44af048_385754cuda3std3__45__cpo5beginE - _ZN40_INTERNAL_c7fecd02_4_k_cu_b44af048_385754cuda3std6ranges3__45__cpo9iter_moveE)
_ZN40_INTERNAL_c7fecd02_4_k_cu_b44af048_385754cuda3std6ranges3__45__cpo9iter_moveE:
	.zero		1
	.type		_ZN40_INTERNAL_c7fecd02_4_k_cu_b44af048_385754cuda3std3__45__cpo5beginE,@object
	.size		_ZN40_INTERNAL_c7fecd02_4_k_cu_b44af048_385754cuda3std3__45__cpo5beginE,(_ZN40_INTERNAL_c7fecd02_4_k_cu_b44af048_385754cuda3std3__442_GLOBAL__N__c7fecd02_4_k_cu_b44af048_385756ignoreE - _ZN40_INTERNAL_c7fecd02_4_k_cu_b44af048_385754cuda3std3__45__cpo5beginE)
_ZN40_INTERNAL_c7fecd02_4_k_cu_b44af048_385754cuda3std3__45__cpo5beginE:
	.zero		1
	.type		_ZN40_INTERNAL_c7fecd02_4_k_cu_b44af048_385754cuda3std3__442_GLOBAL__N__c7fecd02_4_k_cu_b44af048_385756ignoreE,@object
	.size		_ZN40_INTERNAL_c7fecd02_4_k_cu_b44af048_385754cuda3std3__442_GLOBAL__N__c7fecd02_4_k_cu_b44af048_385756ignoreE,(_ZN40_INTERNAL_c7fecd02_4_k_cu_b44af048_385754cute7productE - _ZN40_INTERNAL_c7fecd02_4_k_cu_b44af048_385754cuda3std3__442_GLOBAL__N__c7fecd02_4_k_cu_b44af048_385756ignoreE)
_ZN40_INTERNAL_c7fecd02_4_k_cu_b44af048_385754cuda3std3__442_GLOBAL__N__c7fecd02_4_k_cu_b44af048_385756ignoreE:
	.zero		1
	.type		_ZN40_INTERNAL_c7fecd02_4_k_cu_b44af048_385754cute7productE,@object
	.size		_ZN40_INTERNAL_c7fecd02_4_k_cu_b44af048_385754cute7productE,(_ZN40_INTERNAL_c7fecd02_4_k_cu_b44af048_385754cuda3std3__45__cpo3endE - _ZN40_INTERNAL_c7fecd02_4_k_cu_b44af048_385754cute7productE)
_ZN40_INTERNAL_c7fecd02_4_k_cu_b44af048_385754cute7productE:
	.zero		1
	.type		_ZN40_INTERNAL_c7fecd02_4_k_cu_b44af048_385754cuda3std3__45__cpo3endE,@object
	.size		_ZN40_INTERNAL_c7fecd02_4_k_cu_b44af048_385754cuda3std3__45__cpo3endE,(_ZN40_INTERNAL_c7fecd02_4_k_cu_b44af048_385754cuda3std3__419piecewise_constructE - _ZN40_INTERNAL_c7fecd02_4_k_cu_b44af048_385754cuda3std3__45__cpo3endE)
_ZN40_INTERNAL_c7fecd02_4_k_cu_b44af048_385754cuda3std3__45__cpo3endE:
	.zero		1
	.type		_ZN40_INTERNAL_c7fecd02_4_k_cu_b44af048_385754cuda3std3__419piecewise_constructE,@object
	.size		_ZN40_INTERNAL_c7fecd02_4_k_cu_b44af048_385754cuda3std3__419piecewise_constructE,(_ZN40_INTERNAL_c7fecd02_4_k_cu_b44af048_385754cuda3std3__45__cpo4cendE - _ZN40_INTERNAL_c7fecd02_4_k_cu_b44af048_385754cuda3std3__419piecewise_constructE)
_ZN40_INTERNAL_c7fecd02_4_k_cu_b44af048_385754cuda3std3__419piecewise_constructE:
	.zero		1
	.type		_ZN40_INTERNAL_c7fecd02_4_k_cu_b44af048_385754cuda3std3__45__cpo4cendE,@object
	.size		_ZN40_INTERNAL_c7fecd02_4_k_cu_b44af048_385754cuda3std3__45__cpo4cendE,(_ZN40_INTERNAL_c7fecd02_4_k_cu_b44af048_385754cuda3std6ranges3__45__cpo4swapE - _ZN40_INTERNAL_c7fecd02_4_k_cu_b44af048_385754cuda3std3__45__cpo4cendE)
_ZN40_INTERNAL_c7fecd02_4_k_cu_b44af048_385754cuda3std3__45__cpo4cendE:
	.zero		1
	.type		_ZN40_INTERNAL_c7fecd02_4_k_cu_b44af048_385754cuda3std6ranges3__45__cpo4swapE,@object
	.size		_ZN40_INTERNAL_c7fecd02_4_k_cu_b44af048_385754cuda3std6ranges3__45__cpo4swapE,(.L_10 - _ZN40_INTERNAL_c7fecd02_4_k_cu_b44af048_385754cuda3std6ranges3__45__cpo4swapE)
_ZN40_INTERNAL_c7fecd02_4_k_cu_b44af048_385754cuda3std6ranges3__45__cpo4swapE:
	.zero		1
.L_10:


//--------------------- .nv.constant0._ZN7cutlass13device_kernelINS_4gemm6kernel13GemmUniversalIN4cute5tupleIJiiiiEEENS1_10collective13CollectiveMmaINS1_35MainloopSm100TmaUmmaWarpSpecializedILi9ELi2ELi4ENS5_IJNS4_1CILi2EEENSA_ILi1EEESC_EEEEENS5_IJNSA_ILi256EEENSA_ILi64EEENSA_ILi32EEEEEENS_10tfloat32_tENS5_IJlSC_lEEESJ_SK_NS4_8TiledMMAINS4_8MMA_AtomIJNS4_23SM100_MMA_TF32_2x1SM_SSISJ_SJ_fLi256ELi64ELNS4_4UMMA5MajorE0ELSP_0ELNSO_7ScaleInE0ELSQ_0EEEEEENS4_6LayoutINS5_IJSC_SC_SC_EEENS5_IJNSA_ILi0EEESV_SV_EEEEENS5_IJNS4_10UnderscoreESY_SY_EEEEENS4_18SM100_TMA_2SM_LOADENS4_14ComposedLayoutINS4_7SwizzleILi3ELi4ELi3EEENS4_18smem_ptr_flag_bitsILi32EEENST_INS5_IJNSA_ILi8EEESH_EEENS5_IJSH_SC_EEEEEEEvNS4_8identityES11_S1B_vS1C_EENS_8epilogue10collective18CollectiveEpilogueINS1E_23Sm100TmaWarpSpecializedILi4ELi2ELi16ELb1ELb0EEEJNS5_IJNSA_ILi128EEESG_SH_EEENS5_IJNST_IS1J_SC_EENST_INSA_ILi16EEESC_EEEEESJ_SK_SJ_SK_NS1E_6fusion15FusionCallbacksIS1I_NS1P_17LinearCombinationISJ_fSJ_fLNS_15FloatRoundStyleE2EEES1K_S1O_JEEENS4_5SM1004TMEM4LOAD26SM100_TMEM_LOAD_32dp32b16xENS4_13SM90_TMA_LOADENS12_INS13_ILi2ELi4ELi3EEES16_NST_INS5_IJS17_S1M_EEENS5_IJS1M_SC_EEEEEEENS4_39AutoVectorizingCopyWithAssumedAlignmentILi128EEENS4_14SM90_TMA_STOREES24_S26_S26_EEEvvEEEEvNT_6ParamsE --------------------------
	.section	.nv.constant0._ZN7cutlass13device_kernelINS_4gemm6kernel13GemmUniversalIN4cute5tupleIJiiiiEEENS1_10collective13CollectiveMmaINS1_35MainloopSm100TmaUmmaWarpSpecializedILi9ELi2ELi4ENS5_IJNS4_1CILi2EEENSA_ILi1EEESC_EEEEENS5_IJNSA_ILi256EEENSA_ILi64EEENSA_ILi32EEEEEENS_10tfloat32_tENS5_IJlSC_lEEESJ_SK_NS4_8TiledMMAINS4_8MMA_AtomIJNS4_23SM100_MMA_TF32_2x1SM_SSISJ_SJ_fLi256ELi64ELNS4_4UMMA5MajorE0ELSP_0ELNSO_7ScaleInE0ELSQ_0EEEEEENS4_6LayoutINS5_IJSC_SC_SC_EEENS5_IJNSA_ILi0EEESV_SV_EEEEENS5_IJNS4_10UnderscoreESY_SY_EEEEENS4_18SM100_TMA_2SM_LOADENS4_14ComposedLayoutINS4_7SwizzleILi3ELi4ELi3EEENS4_18smem_ptr_flag_bitsILi32EEENST_INS5_IJNSA_ILi8EEESH_EEENS5_IJSH_SC_EEEEEEEvNS4_8identityES11_S1B_vS1C_EENS_8epilogue10collective18CollectiveEpilogueINS1E_23Sm100TmaWarpSpecializedILi4ELi2ELi16ELb1ELb0EEEJNS5_IJNSA_ILi128EEESG_SH_EEENS5_IJNST_IS1J_SC_EENST_INSA_ILi16EEESC_EEEEESJ_SK_SJ_SK_NS1E_6fusion15FusionCallbacksIS1I_NS1P_17LinearCombinationISJ_fSJ_fLNS_15FloatRoundStyleE2EEES1K_S1O_JEEENS4_5SM1004TMEM4LOAD26SM100_TMEM_LOAD_32dp32b16xENS4_13SM90_TMA_LOADENS12_INS13_ILi2ELi4ELi3EEES16_NST_INS5_IJS17_S1M_EEENS5_IJS1M_SC_EEEEEEENS4_39AutoVectorizingCopyWithAssumedAlignmentILi128EEENS4_14SM90_TMA_STOREES24_S26_S26_EEEvvEEEEvNT_6ParamsE,"a",@progbits
	.sectionflags	@""
	.align	4
.nv.constant0._ZN7cutlass13device_kernelINS_4gemm6kernel13GemmUniversalIN4cute5tupleIJiiiiEEENS1_10collective13CollectiveMmaINS1_35MainloopSm100TmaUmmaWarpSpecializedILi9ELi2ELi4ENS5_IJNS4_1CILi2EEENSA_ILi1EEESC_EEEEENS5_IJNSA_ILi256EEENSA_ILi64EEENSA_ILi32EEEEEENS_10tfloat32_tENS5_IJlSC_lEEESJ_SK_NS4_8TiledMMAINS4_8MMA_AtomIJNS4_23SM100_MMA_TF32_2x1SM_SSISJ_SJ_fLi256ELi64ELNS4_4UMMA5MajorE0ELSP_0ELNSO_7ScaleInE0ELSQ_0EEEEEENS4_6LayoutINS5_IJSC_SC_SC_EEENS5_IJNSA_ILi0EEESV_SV_EEEEENS5_IJNS4_10UnderscoreESY_SY_EEEEENS4_18SM100_TMA_2SM_LOADENS4_14ComposedLayoutINS4_7SwizzleILi3ELi4ELi3EEENS4_18smem_ptr_flag_bitsILi32EEENST_INS5_IJNSA_ILi8EEESH_EEENS5_IJSH_SC_EEEEEEEvNS4_8identityES11_S1B_vS1C_EENS_8epilogue10collective18CollectiveEpilogueINS1E_23Sm100TmaWarpSpecializedILi4ELi2ELi16ELb1ELb0EEEJNS5_IJNSA_ILi128EEESG_SH_EEENS5_IJNST_IS1J_SC_EENST_INSA_ILi16EEESC_EEEEESJ_SK_SJ_SK_NS1E_6fusion15FusionCallbacksIS1I_NS1P_17LinearCombinationISJ_fSJ_fLNS_15FloatRoundStyleE2EEES1K_S1O_JEEENS4_5SM1004TMEM4LOAD26SM100_TMEM_LOAD_32dp32b16xENS4_13SM90_TMA_LOADENS12_INS13_ILi2ELi4ELi3EEES16_NST_INS5_IJS17_S1M_EEENS5_IJS1M_SC_EEEEEEENS4_39AutoVectorizingCopyWithAssumedAlignmentILi128EEENS4_14SM90_TMA_STOREES24_S26_S26_EEEvvEEEEvNT_6ParamsE:
	.zero		2944


//--------------------- SYMBOLS --------------------------

	.type		.nv.reservedSmem.offset0,@object
	.size		.nv.reservedSmem.offset0,0x4
	.type		.nv.reservedSmem.cap,@object
	.size		.nv.reservedSmem.cap,0x4
	.type		__assertfail,@function
